// auto-generated by cutlass_sweep.gemm — config: {"arch": "sm_100", "cluster_m": 1, "cluster_n": 1, "dtype": "e5m2", "dtype_b": "e5m2", "layout": "nt", "stages": 2, "tile_k": 128, "tile_m": 128, "tile_n": 128}
#include "cutlass/cutlass.h"
#include "cutlass/gemm/collective/collective_builder.hpp"
#include "cutlass/gemm/device/gemm_universal_adapter.h"
#include "cutlass/gemm/kernel/gemm_universal.hpp"
#include "cutlass/epilogue/collective/collective_builder.hpp"

using ElemA = cutlass::float_e5m2_t;
using ElemB = cutlass::float_e5m2_t;
using ElemCD = cutlass::float_e5m2_t;
using Acc  = float;
using TileShape    = cute::Shape<cute::_128, cute::_128, cute::_128>;
using ClusterShape = cute::Shape<cute::_1, cute::_1, cute::_1>;

using CollectiveEpilogue = typename cutlass::epilogue::collective::CollectiveBuilder<
    cutlass::arch::Sm100, cutlass::arch::OpClassTensorOp,
    TileShape, ClusterShape,
    cutlass::epilogue::collective::EpilogueTileAuto,
    Acc, Acc,
    ElemCD, cutlass::layout::RowMajor, 128 / cutlass::sizeof_bits<ElemCD>::value,
    ElemCD, cutlass::layout::RowMajor, 128 / cutlass::sizeof_bits<ElemCD>::value,
    cutlass::epilogue::collective::EpilogueScheduleAuto
  >::CollectiveOp;

using CollectiveMainloop = typename cutlass::gemm::collective::CollectiveBuilder<
    cutlass::arch::Sm100, cutlass::arch::OpClassTensorOp,
    ElemA, cutlass::layout::RowMajor, 128 / cutlass::sizeof_bits<ElemA>::value,
    ElemB, cutlass::layout::ColumnMajor, 128 / cutlass::sizeof_bits<ElemB>::value,
    Acc,
    TileShape, ClusterShape,
    cutlass::gemm::collective::StageCount<2>,
    cutlass::gemm::collective::KernelScheduleAuto
  >::CollectiveOp;

using GemmKernel = cutlass::gemm::kernel::GemmUniversal<
    cute::Shape<int,int,int,int>,
    CollectiveMainloop,
    CollectiveEpilogue
>;
using Gemm = cutlass::gemm::device::GemmUniversalAdapter<GemmKernel>;

// Force the device kernel symbol into the cubin without needing a host main.
auto* _anchor = &cutlass::device_kernel<GemmKernel>;


// ===== COMPILED SASS (sm_100a) =====

	.target	sm_100a

	.elftype	@"ET_EXEC"


//--------------------- .note.nv.tkinfo           --------------------------
	.section	.note.nv.tkinfo,"",@"SHT_NOTE"
	.sectionflags	@"SHF_NOTE_NV_TKINFO"
	.tkinfo
        /*0018*/ 	.word	0x00000002
        /*0030*/ 	.string	""
        /*0030*/ 	.string	"ptxas"
        /*0030*/ 	.string	"Cuda compilation tools, release 13.0, V13.0.88"
        /*0030*/ 	.string	"Build cuda_13.0.r13.0/compiler.36424714_0"
        /*0030*/ 	.string	"-arch sm_100a -m 64 "



//--------------------- .note.nv.cuinfo           --------------------------
	.section	.note.nv.cuinfo,"",@"SHT_NOTE"
	.sectionflags	@"SHF_NOTE_NV_CUINFO"
        /*0018*/ 	.short	0x0002
        /*001a*/ 	.short	0x0064
        /*001c*/ 	.short	0x0082
	.zero		2


//--------------------- .nv.info                  --------------------------
	.section	.nv.info,"",@"SHT_CUDA_INFO"
	.align	4


	//----- nvinfo : EIATTR_REGCOUNT
	.align		4
        /*0000*/ 	.byte	0x04, 0x2f
        /*0002*/ 	.short	(.L_19 - .L_18)
	.align		4
.L_18:
        /*0004*/ 	.word	index@(_ZN7cutlass13device_kernelINS_4gemm6kernel13GemmUniversalIN4cute5tupleIJiiiiEEENS1_10collective13CollectiveMmaINS1_35MainloopSm100TmaUmmaWarpSpecializedILi2ELi2ELi4ENS5_IJNS4_1CILi1EEESB_SB_EEEEENS5_IJNSA_ILi128EEESE_SE_EEENS_12float_e5m2_tENS5_IJlSB_lEEESG_SH_NS4_8TiledMMAINS4_8MMA_AtomIJNS4_10MMA_TraitsINS4_19SM100_MMA_F8F6F4_SSEJSG_SG_fSE_SE_NS4_17integral_constantINS4_4UMMA5MajorELSO_0EEESP_NSM_INSN_7ScaleInELSQ_0EEESR_EEEEEENS4_6LayoutISC_NS5_IJNSA_ILi0EEESV_SV_EEEEENS5_IJNS4_10UnderscoreESY_SY_EEEEENS4_13SM90_TMA_LOADENS4_14ComposedLayoutINS4_7SwizzleILi3ELi4ELi3EEENS4_18smem_ptr_flag_bitsILi8EEENSU_INS5_IJNSA_ILi8EEESE_EEENS5_IJSE_SB_EEEEEEEvNS4_8identityES11_S1B_vS1C_EENS_8epilogue10collective18CollectiveEpilogueINS1E_23Sm100TmaWarpSpecializedILi2ELi2ELi64ELb0ELb0EEEJSF_NS5_IJNSU_ISE_SB_EENSU_INSA_ILi64EEESB_EEEEESG_SH_SG_SH_NS1E_6fusion15FusionCallbacksIS1I_NS1N_17LinearCombinationISG_fSG_fLNS_15FloatRoundStyleE2EEESF_S1M_JEEENS4_5SM1004TMEM4LOAD26SM100_TMEM_LOAD_32dp32b64xES11_NS12_INS13_ILi2ELi4ELi3EEES16_NSU_INS5_IJS17_S1K_EEENS5_IJS1K_SB_EEEEEEENS4_39AutoVectorizingCopyWithAssumedAlignmentILi128EEENS4_14SM90_TMA_STOREES21_S23_S23_EEEvvEEEEvNT_6ParamsE)
        /*0008*/ 	.word	0x000000e0


	//----- nvinfo : EIATTR_FRAME_SIZE
	.align		4
.L_19:
        /*000c*/ 	.byte	0x04, 0x11
        /*000e*/ 	.short	(.L_21 - .L_20)
	.align		4
.L_20:
        /*0010*/ 	.word	index@($__internal_2_$__cuda_sm10x_tcgen05_guardrail_trap_unallocated_columns_being_dealloced)
        /*0014*/ 	.word	0x00000000


	//----- nvinfo : EIATTR_FRAME_SIZE
	.align		4
.L_21:
        /*0018*/ 	.byte	0x04, 0x11
        /*001a*/ 	.short	(.L_23 - .L_22)
	.align		4
.L_22:
        /*001c*/ 	.word	index@($__internal_1_$__cuda_sm10x_tcgen05_guardrail_trap_phase_invalid_during_alloc)
        /*0020*/ 	.word	0x00000000


	//----- nvinfo : EIATTR_FRAME_SIZE
	.align		4
.L_23:
        /*0024*/ 	.byte	0x04, 0x11
        /*0026*/ 	.short	(.L_25 - .L_24)
	.align		4
.L_24:
        /*0028*/ 	.word	index@($__internal_0_$__cuda_sm10x_tcgen05_guardrail_trap_col_being_dealloced_not_returned_by_alloc)
        /*002c*/ 	.word	0x00000000


	//----- nvinfo : EIATTR_FRAME_SIZE
	.align		4
.L_25:
        /*0030*/ 	.byte	0x04, 0x11
        /*0032*/ 	.short	(.L_27 - .L_26)
	.align		4
.L_26:
        /*0034*/ 	.word	index@(_ZN7cutlass13device_kernelINS_4gemm6kernel13GemmUniversalIN4cute5tupleIJiiiiEEENS1_10collective13CollectiveMmaINS1_35MainloopSm100TmaUmmaWarpSpecializedILi2ELi2ELi4ENS5_IJNS4_1CILi1EEESB_SB_EEEEENS5_IJNSA_ILi128EEESE_SE_EEENS_12float_e5m2_tENS5_IJlSB_lEEESG_SH_NS4_8TiledMMAINS4_8MMA_AtomIJNS4_10MMA_TraitsINS4_19SM100_MMA_F8F6F4_SSEJSG_SG_fSE_SE_NS4_17integral_constantINS4_4UMMA5MajorELSO_0EEESP_NSM_INSN_7ScaleInELSQ_0EEESR_EEEEEENS4_6LayoutISC_NS5_IJNSA_ILi0EEESV_SV_EEEEENS5_IJNS4_10UnderscoreESY_SY_EEEEENS4_13SM90_TMA_LOADENS4_14ComposedLayoutINS4_7SwizzleILi3ELi4ELi3EEENS4_18smem_ptr_flag_bitsILi8EEENSU_INS5_IJNSA_ILi8EEESE_EEENS5_IJSE_SB_EEEEEEEvNS4_8identityES11_S1B_vS1C_EENS_8epilogue10collective18CollectiveEpilogueINS1E_23Sm100TmaWarpSpecializedILi2ELi2ELi64ELb0ELb0EEEJSF_NS5_IJNSU_ISE_SB_EENSU_INSA_ILi64EEESB_EEEEESG_SH_SG_SH_NS1E_6fusion15FusionCallbacksIS1I_NS1N_17LinearCombinationISG_fSG_fLNS_15FloatRoundStyleE2EEESF_S1M_JEEENS4_5SM1004TMEM4LOAD26SM100_TMEM_LOAD_32dp32b64xES11_NS12_INS13_ILi2ELi4ELi3EEES16_NSU_INS5_IJS17_S1K_EEENS5_IJS1K_SB_EEEEEEENS4_39AutoVectorizingCopyWithAssumedAlignmentILi128EEENS4_14SM90_TMA_STOREES21_S23_S23_EEEvvEEEEvNT_6ParamsE)
        /*0038*/ 	.word	0x00000000


	//----- nvinfo : EIATTR_MIN_STACK_SIZE
	.align		4
.L_27:
        /*003c*/ 	.byte	0x04, 0x12
        /*003e*/ 	.short	(.L_29 - .L_28)
	.align		4
.L_28:
        /*0040*/ 	.word	index@(_ZN7cutlass13device_kernelINS_4gemm6kernel13GemmUniversalIN4cute5tupleIJiiiiEEENS1_10collective13CollectiveMmaINS1_35MainloopSm100TmaUmmaWarpSpecializedILi2ELi2ELi4ENS5_IJNS4_1CILi1EEESB_SB_EEEEENS5_IJNSA_ILi128EEESE_SE_EEENS_12float_e5m2_tENS5_IJlSB_lEEESG_SH_NS4_8TiledMMAINS4_8MMA_AtomIJNS4_10MMA_TraitsINS4_19SM100_MMA_F8F6F4_SSEJSG_SG_fSE_SE_NS4_17integral_constantINS4_4UMMA5MajorELSO_0EEESP_NSM_INSN_7ScaleInELSQ_0EEESR_EEEEEENS4_6LayoutISC_NS5_IJNSA_ILi0EEESV_SV_EEEEENS5_IJNS4_10UnderscoreESY_SY_EEEEENS4_13SM90_TMA_LOADENS4_14ComposedLayoutINS4_7SwizzleILi3ELi4ELi3EEENS4_18smem_ptr_flag_bitsILi8EEENSU_INS5_IJNSA_ILi8EEESE_EEENS5_IJSE_SB_EEEEEEEvNS4_8identityES11_S1B_vS1C_EENS_8epilogue10collective18CollectiveEpilogueINS1E_23Sm100TmaWarpSpecializedILi2ELi2ELi64ELb0ELb0EEEJSF_NS5_IJNSU_ISE_SB_EENSU_INSA_ILi64EEESB_EEEEESG_SH_SG_SH_NS1E_6fusion15FusionCallbacksIS1I_NS1N_17LinearCombinationISG_fSG_fLNS_15FloatRoundStyleE2EEESF_S1M_JEEENS4_5SM1004TMEM4LOAD26SM100_TMEM_LOAD_32dp32b64xES11_NS12_INS13_ILi2ELi4ELi3EEES16_NSU_INS5_IJS17_S1K_EEENS5_IJS1K_SB_EEEEEEENS4_39AutoVectorizingCopyWithAssumedAlignmentILi128EEENS4_14SM90_TMA_STOREES21_S23_S23_EEEvvEEEEvNT_6ParamsE)
        /*0044*/ 	.word	0x00000000
.L_29:


//--------------------- .nv.compat                --------------------------
	.section	.nv.compat,"",@"SHT_CUDA_COMPAT_INFO"
	.align	4
        /*0000*/ 	.byte	0x02, 0x09, 0x01, 0x00, 0x02, 0x02, 0x02, 0x00, 0x02, 0x05, 0x05, 0x00, 0x03, 0x07, 0x01, 0x01
        /*0010*/ 	.byte	0x02, 0x03, 0x01, 0x00, 0x02, 0x06, 0x01, 0x00, 0x04, 0x0b, 0x08, 0x00, 0x09, 0x00, 0x00, 0x00
        /*0020*/ 	.byte	0x00, 0x00, 0x00, 0x00


//--------------------- .nv.info._ZN7cutlass13device_kernelINS_4gemm6kernel13GemmUniversalIN4cute5tupleIJiiiiEEENS1_10collective13CollectiveMmaINS1_35MainloopSm100TmaUmmaWarpSpecializedILi2ELi2ELi4ENS5_IJNS4_1CILi1EEESB_SB_EEEEENS5_IJNSA_ILi128EEESE_SE_EEENS_12float_e5m2_tENS5_IJlSB_lEEESG_SH_NS4_8TiledMMAINS4_8MMA_AtomIJNS4_10MMA_TraitsINS4_19SM100_MMA_F8F6F4_SSEJSG_SG_fSE_SE_NS4_17integral_constantINS4_4UMMA5MajorELSO_0EEESP_NSM_INSN_7ScaleInELSQ_0EEESR_EEEEEENS4_6LayoutISC_NS5_IJNSA_ILi0EEESV_SV_EEEEENS5_IJNS4_10UnderscoreESY_SY_EEEEENS4_13SM90_TMA_LOADENS4_14ComposedLayoutINS4_7SwizzleILi3ELi4ELi3EEENS4_18smem_ptr_flag_bitsILi8EEENSU_INS5_IJNSA_ILi8EEESE_EEENS5_IJSE_SB_EEEEEEEvNS4_8identityES11_S1B_vS1C_EENS_8epilogue10collective18CollectiveEpilogueINS1E_23Sm100TmaWarpSpecializedILi2ELi2ELi64ELb0ELb0EEEJSF_NS5_IJNSU_ISE_SB_EENSU_INSA_ILi64EEESB_EEEEESG_SH_SG_SH_NS1E_6fusion15FusionCallbacksIS1I_NS1N_17LinearCombinationISG_fSG_fLNS_15FloatRoundStyleE2EEESF_S1M_JEEENS4_5SM1004TMEM4LOAD26SM100_TMEM_LOAD_32dp32b64xES11_NS12_INS13_ILi2ELi4ELi3EEES16_NSU_INS5_IJS17_S1K_EEENS5_IJS1K_SB_EEEEEEENS4_39AutoVectorizingCopyWithAssumedAlignmentILi128EEENS4_14SM90_TMA_STOREES21_S23_S23_EEEvvEEEEvNT_6ParamsE --------------------------
	.section	.nv.info._ZN7cutlass13device_kernelINS_4gemm6kernel13GemmUniversalIN4cute5tupleIJiiiiEEENS1_10collective13CollectiveMmaINS1_35MainloopSm100TmaUmmaWarpSpecializedILi2ELi2ELi4ENS5_IJNS4_1CILi1EEESB_SB_EEEEENS5_IJNSA_ILi128EEESE_SE_EEENS_12float_e5m2_tENS5_IJlSB_lEEESG_SH_NS4_8TiledMMAINS4_8MMA_AtomIJNS4_10MMA_TraitsINS4_19SM100_MMA_F8F6F4_SSEJSG_SG_fSE_SE_NS4_17integral_constantINS4_4UMMA5MajorELSO_0EEESP_NSM_INSN_7ScaleInELSQ_0EEESR_EEEEEENS4_6LayoutISC_NS5_IJNSA_ILi0EEESV_SV_EEEEENS5_IJNS4_10UnderscoreESY_SY_EEEEENS4_13SM90_TMA_LOADENS4_14ComposedLayoutINS4_7SwizzleILi3ELi4ELi3EEENS4_18smem_ptr_flag_bitsILi8EEENSU_INS5_IJNSA_ILi8EEESE_EEENS5_IJSE_SB_EEEEEEEvNS4_8identityES11_S1B_vS1C_EENS_8epilogue10collective18CollectiveEpilogueINS1E_23Sm100TmaWarpSpecializedILi2ELi2ELi64ELb0ELb0EEEJSF_NS5_IJNSU_ISE_SB_EENSU_INSA_ILi64EEESB_EEEEESG_SH_SG_SH_NS1E_6fusion15FusionCallbacksIS1I_NS1N_17LinearCombinationISG_fSG_fLNS_15FloatRoundStyleE2EEESF_S1M_JEEENS4_5SM1004TMEM4LOAD26SM100_TMEM_LOAD_32dp32b64xES11_NS12_INS13_ILi2ELi4ELi3EEES16_NSU_INS5_IJS17_S1K_EEENS5_IJS1K_SB_EEEEEEENS4_39AutoVectorizingCopyWithAssumedAlignmentILi128EEENS4_14SM90_TMA_STOREES21_S23_S23_EEEvvEEEEvNT_6ParamsE,"",@"SHT_CUDA_INFO"
	.sectionflags	@""
	.align	4


	//----- nvinfo : EIATTR_CUDA_API_VERSION
	.align		4
        /*0000*/ 	.byte	0x04, 0x37
        /*0002*/ 	.short	(.L_31 - .L_30)
.L_30:
        /*0004*/ 	.word	0x00000082


	//----- nvinfo : EIATTR_KPARAM_INFO
	.align		4
.L_31:
        /*0008*/ 	.byte	0x04, 0x17
        /*000a*/ 	.short	(.L_33 - .L_32)
.L_32:
        /*000c*/ 	.word	0x00000000
        /*0010*/ 	.short	0x0000
        /*0012*/ 	.short	0x0000
        /*0014*/ 	.byte	0x00, 0xf0, 0x01, 0x20


	//----- nvinfo : EIATTR_AT_ENTRY_FRAGMENTS
	.align		4
.L_33:
        /*0018*/ 	.byte	0x04, 0x4f
        /*001a*/ 	.short	(.L_35 - .L_34)


	//   ....[0]....
.L_34:
        /*001c*/ 	.word	0x00000006


	//----- nvinfo : EIATTR_RESERVED_SMEM_USED
	.align		4
.L_35:
        /*0020*/ 	.byte	0x01, 0x41
	.zero		2


	//----- nvinfo : EIATTR_SPARSE_MMA_MASK
	.align		4
        /*0024*/ 	.byte	0x03, 0x50
        /*0026*/ 	.short	0x0000


	//----- nvinfo : EIATTR_TCGEN05_1CTA_USED
	.align		4
        /*0028*/ 	.byte	0x01, 0x51
	.zero		2


	//----- nvinfo : EIATTR_MAXREG_COUNT
	.align		4
        /*002c*/ 	.byte	0x03, 0x1b
        /*002e*/ 	.short	0x00ff


	//----- nvinfo : EIATTR_NUM_BARRIERS
	.align		4
        /*0030*/ 	.byte	0x02, 0x4c
        /*0032*/ 	.byte	0x07
	.zero		1


	//----- nvinfo : EIATTR_EXTERNS
	.align		4
        /*0034*/ 	.byte	0x04, 0x0f
        /*0036*/ 	.short	(.L_37 - .L_36)


	//   ....[0]....
	.align		4
.L_36:
        /*0038*/ 	.word	index@(__assertfail)


	//----- nvinfo : EIATTR_MERCURY_ISA_VERSION
	.align		4
.L_37:
        /*003c*/ 	.byte	0x03, 0x5f
        /*003e*/ 	.short	0x0101


	//----- nvinfo : EIATTR_INT_WARP_WIDE_INSTR_OFFSETS
	.align		4
        /*0040*/ 	.byte	0x04, 0x31
        /*0042*/ 	.short	(.L_39 - .L_38)


	//   ....[0]....
.L_38:
        /*0044*/ 	.word	0x00001d40


	//   ....[1]....
        /*0048*/ 	.word	0x00003670


	//   ....[2]....
        /*004c*/ 	.word	0x00003690


	//   ....[3]....
        /*0050*/ 	.word	0x000036c0


	//   ....[4]....
        /*0054*/ 	.word	0x00003ff0


	//   ....[5]....
        /*0058*/ 	.word	0x00004060


	//   ....[6]....
        /*005c*/ 	.word	0x00004240


	//   ....[7]....
        /*0060*/ 	.word	0x000043a0


	//----- nvinfo : EIATTR_COOP_GROUP_MASK_REGIDS
	.align		4
.L_39:
        /*0064*/ 	.byte	0x04, 0x29
        /*0066*/ 	.short	(.L_41 - .L_40)


	//   ....[0]....
.L_40:
        /*0068*/ 	.word	0xffffffff


	//   ....[1]....
        /*006c*/ 	.word	0xffffffff


	//   ....[2]....
        /*0070*/ 	.word	0xffffffff


	//   ....[3]....
        /*0074*/ 	.word	0xffffffff


	//   ....[4]....
        /*0078*/ 	.word	0xffffffff


	//   ....[5]....
        /*007c*/ 	.word	0xffffffff


	//   ....[6]....
        /*0080*/ 	.word	0xffffffff


	//   ....[7]....
        /*0084*/ 	.word	0xffffffff


	//   ....[8]....
        /*0088*/ 	.word	0xffffffff


	//   ....[9]....
        /*008c*/ 	.word	0xffffffff


	//   ....[10]....
        /*0090*/ 	.word	0xffffffff


	//   ....[11]....
        /*0094*/ 	.word	0xffffffff


	//   ....[12]....
        /*0098*/ 	.word	0xffffffff


	//----- nvinfo : EIATTR_COOP_GROUP_INSTR_OFFSETS
	.align		4
.L_41:
        /*009c*/ 	.byte	0x04, 0x28
        /*009e*/ 	.short	(.L_43 - .L_42)


	//   ....[0]....
.L_42:
        /*00a0*/ 	.word	0x00000090


	//   ....[1]....
        /*00a4*/ 	.word	0x000004d0


	//   ....[2]....
        /*00a8*/ 	.word	0x00000600


	//   ....[3]....
        /*00ac*/ 	.word	0x00000760


	//   ....[4]....
        /*00b0*/ 	.word	0x00000860


	//   ....[5]....
        /*00b4*/ 	.word	0x000009d0


	//   ....[6]....
        /*00b8*/ 	.word	0x00000b70


	//   ....[7]....
        /*00bc*/ 	.word	0x00001c20


	//   ....[8]....
        /*00c0*/ 	.word	0x000028e0


	//   ....[9]....
        /*00c4*/ 	.word	0x00002af0


	//   ....[10]....
        /*00c8*/ 	.word	0x00002b20


	//   ....[11]....
        /*00cc*/ 	.word	0x00003550


	//   ....[12]....
        /*00d0*/ 	.word	0x00003780


	//----- nvinfo : EIATTR_VRC_CTA_INIT_COUNT
	.align		4
.L_43:
        /*00d4*/ 	.byte	0x02, 0x4a
        /*00d6*/ 	.byte	0x80
	.zero		1


	//----- nvinfo : EIATTR_SYSCALL_OFFSETS
	.align		4
        /*00d8*/ 	.byte	0x04, 0x46
        /*00da*/ 	.short	(.L_45 - .L_44)


	//   ....[0]....
.L_44:
        /*00dc*/ 	.word	0x00004dd0


	//   ....[1]....
        /*00e0*/ 	.word	0x00004f10


	//   ....[2]....
        /*00e4*/ 	.word	0x00005770


	//   ....[3]....
        /*00e8*/ 	.word	0x00006d80


	//----- nvinfo : EIATTR_MBARRIER_INSTR_OFFSETS
	.align		4
.L_45:
        /*00ec*/ 	.byte	0x04, 0x39
        /*00ee*/ 	.short	(.L_47 - .L_46)


	//   ....[0]....
.L_46:
        /*00f0*/ 	.word	0x000005b0
        /*00f4*/ 	.word	0x000000ff
        /*00f8*/ 	.word	0x00000000
        /*00fc*/ 	.short	0x0100
        /*00fe*/ 	.byte	0x05
	.zero		1


	//   ....[1]....
        /*0100*/ 	.word	0x000005c0
        /*0104*/ 	.word	0x000000ff
        /*0108*/ 	.word	0x00000010
        /*010c*/ 	.short	0x0100
        /*010e*/ 	.byte	0x05
	.zero		1


	//   ....[2]....
        /*0110*/ 	.word	0x000005d0
        /*0114*/ 	.word	0x000000ff
        /*0118*/ 	.word	0x00000008
        /*011c*/ 	.short	0x0100
        /*011e*/ 	.byte	0x05
	.zero		1


	//   ....[3]....
        /*0120*/ 	.word	0x000005e0
        /*0124*/ 	.word	0x000000ff
        /*0128*/ 	.word	0x00000018
        /*012c*/ 	.short	0x0100
        /*012e*/ 	.byte	0x05
	.zero		1


	//   ....[4]....
        /*0130*/ 	.word	0x00000710
        /*0134*/ 	.word	0x000000ff
        /*0138*/ 	.word	0x00000020
        /*013c*/ 	.short	0x0100
        /*013e*/ 	.byte	0x07
	.zero		1


	//   ....[5]....
        /*0140*/ 	.word	0x00000720
        /*0144*/ 	.word	0x000000ff
        /*0148*/ 	.word	0x00000030
        /*014c*/ 	.short	0x0100
        /*014e*/ 	.byte	0x07
	.zero		1


	//   ....[6]....
        /*0150*/ 	.word	0x00000730
        /*0154*/ 	.word	0x000000ff
        /*0158*/ 	.word	0x00000028
        /*015c*/ 	.short	0x0100
        /*015e*/ 	.byte	0x07
	.zero		1


	//   ....[7]....
        /*0160*/ 	.word	0x00000740
        /*0164*/ 	.word	0x000000ff
        /*0168*/ 	.word	0x00000038
        /*016c*/ 	.short	0x0100
        /*016e*/ 	.byte	0x07
	.zero		1


	//   ....[8]....
        /*0170*/ 	.word	0x00000830
        /*0174*/ 	.word	0x000000ff
        /*0178*/ 	.word	0x00000040
        /*017c*/ 	.short	0x0100
        /*017e*/ 	.byte	0x05
	.zero		1


	//   ....[9]....
        /*0180*/ 	.word	0x00000840
        /*0184*/ 	.word	0x000000ff
        /*0188*/ 	.word	0x00000048
        /*018c*/ 	.short	0x0100
        /*018e*/ 	.byte	0x05
	.zero		1


	//   ....[10]....
        /*0190*/ 	.word	0x00000980
        /*0194*/ 	.word	0x000000ff
        /*0198*/ 	.word	0x00000050
        /*019c*/ 	.short	0x0100
        /*019e*/ 	.byte	0x05
	.zero		1


	//   ....[11]....
        /*01a0*/ 	.word	0x00000990
        /*01a4*/ 	.word	0x000000ff
        /*01a8*/ 	.word	0x00000060
        /*01ac*/ 	.short	0x0100
        /*01ae*/ 	.byte	0x05
	.zero		1


	//   ....[12]....
        /*01b0*/ 	.word	0x000009a0
        /*01b4*/ 	.word	0x000000ff
        /*01b8*/ 	.word	0x00000058
        /*01bc*/ 	.short	0x0100
        /*01be*/ 	.byte	0x05
	.zero		1


	//   ....[13]....
        /*01c0*/ 	.word	0x000009b0
        /*01c4*/ 	.word	0x000000ff
        /*01c8*/ 	.word	0x00000068
        /*01cc*/ 	.short	0x0100
        /*01ce*/ 	.byte	0x05
	.zero		1


	//   ....[14]....
        /*01d0*/ 	.word	0x00000ae0
        /*01d4*/ 	.word	0x000000ff
        /*01d8*/ 	.word	0x00000070
        /*01dc*/ 	.short	0x0100
        /*01de*/ 	.byte	0x07
	.zero		1


	//   ....[15]....
        /*01e0*/ 	.word	0x00000af0
        /*01e4*/ 	.word	0x000000ff
        /*01e8*/ 	.word	0x00000090
        /*01ec*/ 	.short	0x0100
        /*01ee*/ 	.byte	0x07
	.zero		1


	//   ....[16]....
        /*01f0*/ 	.word	0x00000b00
        /*01f4*/ 	.word	0x000000ff
        /*01f8*/ 	.word	0x00000078
        /*01fc*/ 	.short	0x0100
        /*01fe*/ 	.byte	0x07
	.zero		1


	//   ....[17]....
        /*0200*/ 	.word	0x00000b10
        /*0204*/ 	.word	0x000000ff
        /*0208*/ 	.word	0x00000098
        /*020c*/ 	.short	0x0100
        /*020e*/ 	.byte	0x07
	.zero		1


	//   ....[18]....
        /*0210*/ 	.word	0x00000b20
        /*0214*/ 	.word	0x000000ff
        /*0218*/ 	.word	0x00000080
        /*021c*/ 	.short	0x0100
        /*021e*/ 	.byte	0x07
	.zero		1


	//   ....[19]....
        /*0220*/ 	.word	0x00000b30
        /*0224*/ 	.word	0x000000ff
        /*0228*/ 	.word	0x000000a0
        /*022c*/ 	.short	0x0100
        /*022e*/ 	.byte	0x07
	.zero		1


	//   ....[20]....
        /*0230*/ 	.word	0x00000b40
        /*0234*/ 	.word	0x000000ff
        /*0238*/ 	.word	0x00000088
        /*023c*/ 	.short	0x0100
        /*023e*/ 	.byte	0x07
	.zero		1


	//   ....[21]....
        /*0240*/ 	.word	0x00000b50
        /*0244*/ 	.word	0x000000ff
        /*0248*/ 	.word	0x000000a8
        /*024c*/ 	.short	0x0100
        /*024e*/ 	.byte	0x07
	.zero		1


	//   ....[22]....
        /*0250*/ 	.word	0x00000c40
        /*0254*/ 	.word	0x000000ff
        /*0258*/ 	.word	0x000000b0
        /*025c*/ 	.short	0x0100
        /*025e*/ 	.byte	0x05
	.zero		1


	//   ....[23]....
        /*0260*/ 	.word	0x00000c50
        /*0264*/ 	.word	0x000000ff
        /*0268*/ 	.word	0x000000c0
        /*026c*/ 	.short	0x0100
        /*026e*/ 	.byte	0x05
	.zero		1


	//   ....[24]....
        /*0270*/ 	.word	0x00000c60
        /*0274*/ 	.word	0x000000ff
        /*0278*/ 	.word	0x000000b8
        /*027c*/ 	.short	0x0100
        /*027e*/ 	.byte	0x05
	.zero		1


	//   ....[25]....
        /*0280*/ 	.word	0x00000c70
        /*0284*/ 	.word	0x000000ff
        /*0288*/ 	.word	0x000000c8
        /*028c*/ 	.short	0x0100
        /*028e*/ 	.byte	0x05
	.zero		1


	//   ....[26]....
        /*0290*/ 	.word	0x00001540
        /*0294*/ 	.word	0x00000003
        /*0298*/ 	.word	0x000000c0
        /*029c*/ 	.short	0x010a
        /*029e*/ 	.byte	0xff
	.zero		1


	//   ....[27]....
        /*02a0*/ 	.word	0x00001570
        /*02a4*/ 	.word	0x00000003
        /*02a8*/ 	.word	0x000000b0
        /*02ac*/ 	.short	0x0101
        /*02ae*/ 	.byte	0xff
	.zero		1


	//   ....[28]....
        /*02b0*/ 	.word	0x00001640
        /*02b4*/ 	.word	0x000000ff
        /*02b8*/ 	.word	0x00000010
        /*02bc*/ 	.short	0x010a
        /*02be*/ 	.byte	0x08
	.zero		1


	//   ....[29]....
        /*02c0*/ 	.word	0x000016e0
        /*02c4*/ 	.word	0x000000ff
        /*02c8*/ 	.word	0x00000010
        /*02cc*/ 	.short	0x010a
        /*02ce*/ 	.byte	0x21
	.zero		1


	//   ....[30]....
        /*02d0*/ 	.word	0x00001840
        /*02d4*/ 	.word	0x000000ff
        /*02d8*/ 	.word	0x00000010
        /*02dc*/ 	.short	0x010a
        /*02de*/ 	.byte	0x08
	.zero		1


	//   ....[31]....
        /*02e0*/ 	.word	0x00001930
        /*02e4*/ 	.word	0x000000ff
        /*02e8*/ 	.word	0x00000048
        /*02ec*/ 	.short	0x0101
        /*02ee*/ 	.byte	0x04
	.zero		1


	//   ....[32]....
        /*02f0*/ 	.word	0x00001950
        /*02f4*/ 	.word	0x000000ff
        /*02f8*/ 	.word	0x00000010
        /*02fc*/ 	.short	0x010a
        /*02fe*/ 	.byte	0x08
	.zero		1


	//   ....[33]....
        /*0300*/ 	.word	0x000019d0
        /*0304*/ 	.word	0x000000ff
        /*0308*/ 	.word	0x00000010
        /*030c*/ 	.short	0x010a
        /*030e*/ 	.byte	0x11
	.zero		1


	//   ....[34]....
        /*0310*/ 	.word	0x00001b30
        /*0314*/ 	.word	0x000000ff
        /*0318*/ 	.word	0x00000010
        /*031c*/ 	.short	0x010a
        /*031e*/ 	.byte	0x08
	.zero		1


	//   ....[35]....
        /*0320*/ 	.word	0x00001c50
        /*0324*/ 	.word	0x00000002
        /*0328*/ 	.word	0x00000050
        /*032c*/ 	.short	0x010a
        /*032e*/ 	.byte	0xff
	.zero		1


	//   ....[36]....
        /*0330*/ 	.word	0x00001d10
        /*0334*/ 	.word	0x00000002
        /*0338*/ 	.word	0x00000000
        /*033c*/ 	.short	0x0101
        /*033e*/ 	.byte	0xff
	.zero		1


	//   ....[37]....
        /*0340*/ 	.word	0x00002270
        /*0344*/ 	.word	0x000000ff
        /*0348*/ 	.word	0x00000000
        /*034c*/ 	.short	0x010a
        /*034e*/ 	.byte	0x04
	.zero		1


	//   ....[38]....
        /*0350*/ 	.word	0x00002310
        /*0354*/ 	.word	0x00000000
        /*0358*/ 	.word	0x00000000
        /*035c*/ 	.short	0x010a
        /*035e*/ 	.byte	0xff
	.zero		1


	//   ....[39]....
        /*0360*/ 	.word	0x00002430
        /*0364*/ 	.word	0x00000000
        /*0368*/ 	.word	0x000000b0
        /*036c*/ 	.short	0x010a
        /*036e*/ 	.byte	0xff
	.zero		1


	//   ....[40]....
        /*0370*/ 	.word	0x00002490
        /*0374*/ 	.word	0x00000004
        /*0378*/ 	.word	0x00000000
        /*037c*/ 	.short	0x0101
        /*037e*/ 	.byte	0xff
	.zero		1


	//   ....[41]....
        /*0380*/ 	.word	0x000024b0
        /*0384*/ 	.word	0x000000ff
        /*0388*/ 	.word	0x00000060
        /*038c*/ 	.short	0x010a
        /*038e*/ 	.byte	0x05
	.zero		1


	//   ....[42]....
        /*0390*/ 	.word	0x000025d0
        /*0394*/ 	.word	0x00000000
        /*0398*/ 	.word	0x00000050
        /*039c*/ 	.short	0x010a
        /*039e*/ 	.byte	0xff
	.zero		1


	//   ....[43]....
        /*03a0*/ 	.word	0x000026e0
        /*03a4*/ 	.word	0x00000000
        /*03a8*/ 	.word	0x00000000
        /*03ac*/ 	.short	0x0101
        /*03ae*/ 	.byte	0xff
	.zero		1


	//   ....[44]....
        /*03b0*/ 	.word	0x00002770
        /*03b4*/ 	.word	0x000000ff
        /*03b8*/ 	.word	0x00000060
        /*03bc*/ 	.short	0x0106
        /*03be*/ 	.byte	0x05
	.zero		1


	//   ....[45]....
        /*03c0*/ 	.word	0x00002790
        /*03c4*/ 	.word	0x000000ff
        /*03c8*/ 	.word	0x00000060
        /*03cc*/ 	.short	0x010a
        /*03ce*/ 	.byte	0x05
	.zero		1


	//   ....[46]....
        /*03d0*/ 	.word	0x00002820
        /*03d4*/ 	.word	0x000000ff
        /*03d8*/ 	.word	0x00000060
        /*03dc*/ 	.short	0x0106
        /*03de*/ 	.byte	0x04
	.zero		1


	//   ....[47]....
        /*03e0*/ 	.word	0x00002860
        /*03e4*/ 	.word	0x00000000
        /*03e8*/ 	.word	0x00000060
        /*03ec*/ 	.short	0x010a
        /*03ee*/ 	.byte	0xff
	.zero		1


	//   ....[48]....
        /*03f0*/ 	.word	0x00002da0
        /*03f4*/ 	.word	0x00000000
        /*03f8*/ 	.word	0x00000050
        /*03fc*/ 	.short	0x010a
        /*03fe*/ 	.byte	0xff
	.zero		1


	//   ....[49]....
        /*0400*/ 	.word	0x00002eb0
        /*0404*/ 	.word	0x00000003
        /*0408*/ 	.word	0x00000000
        /*040c*/ 	.short	0x0101
        /*040e*/ 	.byte	0xff
	.zero		1


	//   ....[50]....
        /*0410*/ 	.word	0x00002ec0
        /*0414*/ 	.word	0x000000ff
        /*0418*/ 	.word	0x00000000
        /*041c*/ 	.short	0x010a
        /*041e*/ 	.byte	0x06
	.zero		1


	//   ....[51]....
        /*0420*/ 	.word	0x00002ee0
        /*0424*/ 	.word	0x000000ff
        /*0428*/ 	.word	0x00000090
        /*042c*/ 	.short	0x010a
        /*042e*/ 	.byte	0x07
	.zero		1


	//   ....[52]....
        /*0430*/ 	.word	0x00002fb0
        /*0434*/ 	.word	0x000000ff
        /*0438*/ 	.word	0x00000000
        /*043c*/ 	.short	0x010a
        /*043e*/ 	.byte	0x06
	.zero		1


	//   ....[53]....
        /*0440*/ 	.word	0x000030e0
        /*0444*/ 	.word	0x000000ff
        /*0448*/ 	.word	0x00000000
        /*044c*/ 	.short	0x010a
        /*044e*/ 	.byte	0x1a
	.zero		1


	//   ....[54]....
        /*0450*/ 	.word	0x00003380
        /*0454*/ 	.word	0x000000ff
        /*0458*/ 	.word	0x00000000
        /*045c*/ 	.short	0x010a
        /*045e*/ 	.byte	0x06
	.zero		1


	//   ....[55]....
        /*0460*/ 	.word	0x00003410
        /*0464*/ 	.word	0x000000ff
        /*0468*/ 	.word	0x00000000
        /*046c*/ 	.short	0x010a
        /*046e*/ 	.byte	0x06
	.zero		1


	//   ....[56]....
        /*0470*/ 	.word	0x000034a0
        /*0474*/ 	.word	0x000000ff
        /*0478*/ 	.word	0x00000000
        /*047c*/ 	.short	0x010a
        /*047e*/ 	.byte	0x06
	.zero		1


	//   ....[57]....
        /*0480*/ 	.word	0x00003530
        /*0484*/ 	.word	0x000000ff
        /*0488*/ 	.word	0x00000000
        /*048c*/ 	.short	0x010a
        /*048e*/ 	.byte	0x07
	.zero		1


	//   ....[58]....
        /*0490*/ 	.word	0x00003990
        /*0494*/ 	.word	0x00000000
        /*0498*/ 	.word	0x00000050
        /*049c*/ 	.short	0x010a
        /*049e*/ 	.byte	0xff
	.zero		1


	//   ....[59]....
        /*04a0*/ 	.word	0x00003a50
        /*04a4*/ 	.word	0x00000000
        /*04a8*/ 	.word	0x00000000
        /*04ac*/ 	.short	0x0101
        /*04ae*/ 	.byte	0xff
	.zero		1


	//   ....[60]....
        /*04b0*/ 	.word	0x00003d70
        /*04b4*/ 	.word	0x000000ff
        /*04b8*/ 	.word	0x00000048
        /*04bc*/ 	.short	0x010a
        /*04be*/ 	.byte	0x07
	.zero		1


	//   ....[61]....
        /*04c0*/ 	.word	0x00003f60
        /*04c4*/ 	.word	0x000000ff
        /*04c8*/ 	.word	0x00000030
        /*04cc*/ 	.short	0x010a
        /*04ce*/ 	.byte	0x07
	.zero		1


	//   ....[62]....
        /*04d0*/ 	.word	0x00004130
        /*04d4*/ 	.word	0x000000ff
        /*04d8*/ 	.word	0x00000020
        /*04dc*/ 	.short	0x010b
        /*04de*/ 	.byte	0x07
	.zero		1


	//   ....[63]....
        /*04e0*/ 	.word	0x000041a0
        /*04e4*/ 	.word	0x000000ff
        /*04e8*/ 	.word	0x00000000
        /*04ec*/ 	.short	0x0101
        /*04ee*/ 	.byte	0x08
	.zero		1


	//   ....[64]....
        /*04f0*/ 	.word	0x000041d0
        /*04f4*/ 	.word	0x000000ff
        /*04f8*/ 	.word	0x00000038
        /*04fc*/ 	.short	0x010a
        /*04fe*/ 	.byte	0x07
	.zero		1


	//   ....[65]....
        /*0500*/ 	.word	0x000043e0
        /*0504*/ 	.word	0x000000ff
        /*0508*/ 	.word	0x00000028
        /*050c*/ 	.short	0x010b
        /*050e*/ 	.byte	0x07
	.zero		1


	//   ....[66]....
        /*0510*/ 	.word	0x00004400
        /*0514*/ 	.word	0x000000ff
        /*0518*/ 	.word	0x00000000
        /*051c*/ 	.short	0x0101
        /*051e*/ 	.byte	0x0d
	.zero		1


	//   ....[67]....
        /*0520*/ 	.word	0x00004430
        /*0524*/ 	.word	0x000000ff
        /*0528*/ 	.word	0x00000030
        /*052c*/ 	.short	0x010a
        /*052e*/ 	.byte	0x07
	.zero		1


	//   ....[68]....
        /*0530*/ 	.word	0x00004470
        /*0534*/ 	.word	0x00000000
        /*0538*/ 	.word	0x00000038
        /*053c*/ 	.short	0x010a
        /*053e*/ 	.byte	0xff
	.zero		1


	//   ....[69]....
        /*0540*/ 	.word	0x000047a0
        /*0544*/ 	.word	0x00000000
        /*0548*/ 	.word	0x00000050
        /*054c*/ 	.short	0x010a
        /*054e*/ 	.byte	0xff
	.zero		1


	//   ....[70]....
        /*0550*/ 	.word	0x000048b0
        /*0554*/ 	.word	0x00000000
        /*0558*/ 	.word	0x00000000
        /*055c*/ 	.short	0x0101
        /*055e*/ 	.byte	0xff
	.zero		1


	//   ....[71]....
        /*0560*/ 	.word	0x00005310
        /*0564*/ 	.word	0x00000003
        /*0568*/ 	.word	0x00000020
        /*056c*/ 	.short	0x010a
        /*056e*/ 	.byte	0xff
	.zero		1


	//   ....[72]....
        /*0570*/ 	.word	0x00005350
        /*0574*/ 	.word	0x000000cf
        /*0578*/ 	.word	0x00000070
        /*057c*/ 	.short	0x010a
        /*057e*/ 	.byte	0xff
	.zero		1


	//   ....[73]....
        /*0580*/ 	.word	0x00005480
        /*0584*/ 	.word	0x00000003
        /*0588*/ 	.word	0x00000020
        /*058c*/ 	.short	0x010a
        /*058e*/ 	.byte	0xff
	.zero		1


	//   ....[74]....
        /*0590*/ 	.word	0x000055e0
        /*0594*/ 	.word	0x00000000
        /*0598*/ 	.word	0x00000000
        /*059c*/ 	.short	0x0101
        /*059e*/ 	.byte	0xff
	.zero		1


	//   ....[75]....
        /*05a0*/ 	.word	0x00005640
        /*05a4*/ 	.word	0x000000cf
        /*05a8*/ 	.word	0x00000070
        /*05ac*/ 	.short	0x010a
        /*05ae*/ 	.byte	0xff
	.zero		1


	//   ....[76]....
        /*05b0*/ 	.word	0x000069f0
        /*05b4*/ 	.word	0x000000d2
        /*05b8*/ 	.word	0x00000020
        /*05bc*/ 	.short	0x010a
        /*05be*/ 	.byte	0xff
	.zero		1


	//   ....[77]....
        /*05c0*/ 	.word	0x00006ac0
        /*05c4*/ 	.word	0x000000d2
        /*05c8*/ 	.word	0x00000020
        /*05cc*/ 	.short	0x010a
        /*05ce*/ 	.byte	0xff
	.zero		1


	//   ....[78]....
        /*05d0*/ 	.word	0x00006c00
        /*05d4*/ 	.word	0x00000003
        /*05d8*/ 	.word	0x00000000
        /*05dc*/ 	.short	0x0101
        /*05de*/ 	.byte	0xff
	.zero		1


	//   ....[79]....
        /*05e0*/ 	.word	0x00007110
        /*05e4*/ 	.word	0x000000ff
        /*05e8*/ 	.word	0x00000000
        /*05ec*/ 	.short	0x0101
        /*05ee*/ 	.byte	0x05
	.zero		1


	//   ....[80]....
        /*05f0*/ 	.word	0x00008090
        /*05f4*/ 	.word	0x00000003
        /*05f8*/ 	.word	0x000000c0
        /*05fc*/ 	.short	0x010a
        /*05fe*/ 	.byte	0xff
	.zero		1


	//   ....[81]....
        /*0600*/ 	.word	0x000080f0
        /*0604*/ 	.word	0x00000002
        /*0608*/ 	.word	0x00000010
        /*060c*/ 	.short	0x010a
        /*060e*/ 	.byte	0xff
	.zero		1


	//   ....[82]....
        /*0610*/ 	.word	0x00008150
        /*0614*/ 	.word	0x00000002
        /*0618*/ 	.word	0x00000010
        /*061c*/ 	.short	0x010a
        /*061e*/ 	.byte	0xff
	.zero		1


	//   ....[83]....
        /*0620*/ 	.word	0x000081a0
        /*0624*/ 	.word	0x00000002
        /*0628*/ 	.word	0x00000050
        /*062c*/ 	.short	0x010a
        /*062e*/ 	.byte	0xff
	.zero		1


	//   ....[84]....
        /*0630*/ 	.word	0x00008200
        /*0634*/ 	.word	0x00000000
        /*0638*/ 	.word	0x00000000
        /*063c*/ 	.short	0x010a
        /*063e*/ 	.byte	0xff
	.zero		1


	//   ....[85]....
        /*0640*/ 	.word	0x00008250
        /*0644*/ 	.word	0x00000000
        /*0648*/ 	.word	0x000000b0
        /*064c*/ 	.short	0x010a
        /*064e*/ 	.byte	0xff
	.zero		1


	//   ....[86]....
        /*0650*/ 	.word	0x000082b0
        /*0654*/ 	.word	0x00000000
        /*0658*/ 	.word	0x00000060
        /*065c*/ 	.short	0x010a
        /*065e*/ 	.byte	0xff
	.zero		1


	//   ....[87]....
        /*0660*/ 	.word	0x00008300
        /*0664*/ 	.word	0x00000000
        /*0668*/ 	.word	0x00000050
        /*066c*/ 	.short	0x010a
        /*066e*/ 	.byte	0xff
	.zero		1


	//   ....[88]....
        /*0670*/ 	.word	0x00008360
        /*0674*/ 	.word	0x00000000
        /*0678*/ 	.word	0x00000060
        /*067c*/ 	.short	0x010a
        /*067e*/ 	.byte	0xff
	.zero		1


	//   ....[89]....
        /*0680*/ 	.word	0x000083b0
        /*0684*/ 	.word	0x00000000
        /*0688*/ 	.word	0x00000050
        /*068c*/ 	.short	0x010a
        /*068e*/ 	.byte	0xff
	.zero		1


	//   ....[90]....
        /*0690*/ 	.word	0x00008410
        /*0694*/ 	.word	0x00000003
        /*0698*/ 	.word	0x00000090
        /*069c*/ 	.short	0x010a
        /*069e*/ 	.byte	0xff
	.zero		1


	//   ....[91]....
        /*06a0*/ 	.word	0x00008470
        /*06a4*/ 	.word	0x00000000
        /*06a8*/ 	.word	0x00000000
        /*06ac*/ 	.short	0x010a
        /*06ae*/ 	.byte	0xff
	.zero		1


	//   ....[92]....
        /*06b0*/ 	.word	0x000084d0
        /*06b4*/ 	.word	0x00000000
        /*06b8*/ 	.word	0x00000000
        /*06bc*/ 	.short	0x010a
        /*06be*/ 	.byte	0xff
	.zero		1


	//   ....[93]....
        /*06c0*/ 	.word	0x00008530
        /*06c4*/ 	.word	0x00000000
        /*06c8*/ 	.word	0x00000000
        /*06cc*/ 	.short	0x010a
        /*06ce*/ 	.byte	0xff
	.zero		1


	//   ....[94]....
        /*06d0*/ 	.word	0x00008590
        /*06d4*/ 	.word	0x00000000
        /*06d8*/ 	.word	0x00000000
        /*06dc*/ 	.short	0x010a
        /*06de*/ 	.byte	0xff
	.zero		1


	//   ....[95]....
        /*06e0*/ 	.word	0x000085f0
        /*06e4*/ 	.word	0x00000000
        /*06e8*/ 	.word	0x00000000
        /*06ec*/ 	.short	0x010a
        /*06ee*/ 	.byte	0xff
	.zero		1


	//   ....[96]....
        /*06f0*/ 	.word	0x00008640
        /*06f4*/ 	.word	0x00000000
        /*06f8*/ 	.word	0x00000050
        /*06fc*/ 	.short	0x010a
        /*06fe*/ 	.byte	0xff
	.zero		1


	//   ....[97]....
        /*0700*/ 	.word	0x000086a0
        /*0704*/ 	.word	0x00000000
        /*0708*/ 	.word	0x00000048
        /*070c*/ 	.short	0x010a
        /*070e*/ 	.byte	0xff
	.zero		1


	//   ....[98]....
        /*0710*/ 	.word	0x00008700
        /*0714*/ 	.word	0x00000003
        /*0718*/ 	.word	0x00000030
        /*071c*/ 	.short	0x010a
        /*071e*/ 	.byte	0xff
	.zero		1


	//   ....[99]....
        /*0720*/ 	.word	0x00008760
        /*0724*/ 	.word	0x00000003
        /*0728*/ 	.word	0x00000038
        /*072c*/ 	.short	0x010a
        /*072e*/ 	.byte	0xff
	.zero		1


	//   ....[100]....
        /*0730*/ 	.word	0x000087c0
        /*0734*/ 	.word	0x00000000
        /*0738*/ 	.word	0x00000030
        /*073c*/ 	.short	0x010a
        /*073e*/ 	.byte	0xff
	.zero		1


	//   ....[101]....
        /*0740*/ 	.word	0x00008810
        /*0744*/ 	.word	0x00000000
        /*0748*/ 	.word	0x00000050
        /*074c*/ 	.short	0x010a
        /*074e*/ 	.byte	0xff
	.zero		1


	//   ....[102]....
        /*0750*/ 	.word	0x00008860
        /*0754*/ 	.word	0x00000003
        /*0758*/ 	.word	0x00000020
        /*075c*/ 	.short	0x010a
        /*075e*/ 	.byte	0xff
	.zero		1


	//   ....[103]....
        /*0760*/ 	.word	0x000088b0
        /*0764*/ 	.word	0x000000cf
        /*0768*/ 	.word	0x00000070
        /*076c*/ 	.short	0x010a
        /*076e*/ 	.byte	0xff
	.zero		1


	//   ....[104]....
        /*0770*/ 	.word	0x00008900
        /*0774*/ 	.word	0x000000d2
        /*0778*/ 	.word	0x00000020
        /*077c*/ 	.short	0x010a
        /*077e*/ 	.byte	0xff
	.zero		1


	//----- nvinfo : EIATTR_NUM_MBARRIERS
	.align		4
.L_47:
        /*0780*/ 	.byte	0x03, 0x38
        /*0782*/ 	.short	0x001a


	//----- nvinfo : EIATTR_EXIT_INSTR_OFFSETS
	.align		4
        /*0784*/ 	.byte	0x04, 0x1c
        /*0786*/ 	.short	(.L_49 - .L_48)


	//   ....[0]....
.L_48:
        /*0788*/ 	.word	0x00002340


	//   ....[1]....
        /*078c*/ 	.word	0x00002830


	//   ....[2]....
        /*0790*/ 	.word	0x00002890


	//   ....[3]....
        /*0794*/ 	.word	0x00003790


	//   ....[4]....
        /*0798*/ 	.word	0x000044a0


	//   ....[5]....
        /*079c*/ 	.word	0x000044e0


	//   ....[6]....
        /*07a0*/ 	.word	0x00008080


	//----- nvinfo : EIATTR_MAX_THREADS
	.align		4
.L_49:
        /*07a4*/ 	.byte	0x04, 0x05
        /*07a6*/ 	.short	(.L_51 - .L_50)
.L_50:
        /*07a8*/ 	.word	0x00000100
        /*07ac*/ 	.word	0x00000001
        /*07b0*/ 	.word	0x00000001


	//----- nvinfo : EIATTR_CRS_STACK_SIZE
	.align		4
.L_51:
        /*07b4*/ 	.byte	0x04, 0x1e
        /*07b6*/ 	.short	(.L_53 - .L_52)
.L_52:
        /*07b8*/ 	.word	0x00000000


	//----- nvinfo : EIATTR_CBANK_PARAM_SIZE
	.align		4
.L_53:
        /*07bc*/ 	.byte	0x03, 0x19
        /*07be*/ 	.short	0x0800


	//----- nvinfo : EIATTR_PARAM_CBANK
	.align		4
        /*07c0*/ 	.byte	0x04, 0x0a
        /*07c2*/ 	.short	(.L_55 - .L_54)
	.align		4
.L_54:
        /*07c4*/ 	.word	index@(.nv.constant0._ZN7cutlass13device_kernelINS_4gemm6kernel13GemmUniversalIN4cute5tupleIJiiiiEEENS1_10collective13CollectiveMmaINS1_35MainloopSm100TmaUmmaWarpSpecializedILi2ELi2ELi4ENS5_IJNS4_1CILi1EEESB_SB_EEEEENS5_IJNSA_ILi128EEESE_SE_EEENS_12float_e5m2_tENS5_IJlSB_lEEESG_SH_NS4_8TiledMMAINS4_8MMA_AtomIJNS4_10MMA_TraitsINS4_19SM100_MMA_F8F6F4_SSEJSG_SG_fSE_SE_NS4_17integral_constantINS4_4UMMA5MajorELSO_0EEESP_NSM_INSN_7ScaleInELSQ_0EEESR_EEEEEENS4_6LayoutISC_NS5_IJNSA_ILi0EEESV_SV_EEEEENS5_IJNS4_10UnderscoreESY_SY_EEEEENS4_13SM90_TMA_LOADENS4_14ComposedLayoutINS4_7SwizzleILi3ELi4ELi3EEENS4_18smem_ptr_flag_bitsILi8EEENSU_INS5_IJNSA_ILi8EEESE_EEENS5_IJSE_SB_EEEEEEEvNS4_8identityES11_S1B_vS1C_EENS_8epilogue10collective18CollectiveEpilogueINS1E_23Sm100TmaWarpSpecializedILi2ELi2ELi64ELb0ELb0EEEJSF_NS5_IJNSU_ISE_SB_EENSU_INSA_ILi64EEESB_EEEEESG_SH_SG_SH_NS1E_6fusion15FusionCallbacksIS1I_NS1N_17LinearCombinationISG_fSG_fLNS_15FloatRoundStyleE2EEESF_S1M_JEEENS4_5SM1004TMEM4LOAD26SM100_TMEM_LOAD_32dp32b64xES11_NS12_INS13_ILi2ELi4ELi3EEES16_NSU_INS5_IJS17_S1K_EEENS5_IJS1K_SB_EEEEEEENS4_39AutoVectorizingCopyWithAssumedAlignmentILi128EEENS4_14SM90_TMA_STOREES21_S23_S23_EEEvvEEEEvNT_6ParamsE)
        /*07c8*/ 	.short	0x0380
        /*07ca*/ 	.short	0x0800


	//----- nvinfo : EIATTR_SW_WAR
	.align		4
.L_55:
        /*07cc*/ 	.byte	0x04, 0x36
        /*07ce*/ 	.short	(.L_57 - .L_56)
.L_56:
        /*07d0*/ 	.word	0x00000008
.L_57:


//--------------------- .nv.callgraph             --------------------------
	.section	.nv.callgraph,"",@"SHT_CUDA_CALLGRAPH"
	.align	4
	.sectionentsize	8
	.align		4
        /*0000*/ 	.word	0x00000000
	.align		4
        /*0004*/ 	.word	0xffffffff
	.align		4
        /*0008*/ 	.word	index@(_ZN7cutlass13device_kernelINS_4gemm6kernel13GemmUniversalIN4cute5tupleIJiiiiEEENS1_10collective13CollectiveMmaINS1_35MainloopSm100TmaUmmaWarpSpecializedILi2ELi2ELi4ENS5_IJNS4_1CILi1EEESB_SB_EEEEENS5_IJNSA_ILi128EEESE_SE_EEENS_12float_e5m2_tENS5_IJlSB_lEEESG_SH_NS4_8TiledMMAINS4_8MMA_AtomIJNS4_10MMA_TraitsINS4_19SM100_MMA_F8F6F4_SSEJSG_SG_fSE_SE_NS4_17integral_constantINS4_4UMMA5MajorELSO_0EEESP_NSM_INSN_7ScaleInELSQ_0EEESR_EEEEEENS4_6LayoutISC_NS5_IJNSA_ILi0EEESV_SV_EEEEENS5_IJNS4_10UnderscoreESY_SY_EEEEENS4_13SM90_TMA_LOADENS4_14ComposedLayoutINS4_7SwizzleILi3ELi4ELi3EEENS4_18smem_ptr_flag_bitsILi8EEENSU_INS5_IJNSA_ILi8EEESE_EEENS5_IJSE_SB_EEEEEEEvNS4_8identityES11_S1B_vS1C_EENS_8epilogue10collective18CollectiveEpilogueINS1E_23Sm100TmaWarpSpecializedILi2ELi2ELi64ELb0ELb0EEEJSF_NS5_IJNSU_ISE_SB_EENSU_INSA_ILi64EEESB_EEEEESG_SH_SG_SH_NS1E_6fusion15FusionCallbacksIS1I_NS1N_17LinearCombinationISG_fSG_fLNS_15FloatRoundStyleE2EEESF_S1M_JEEENS4_5SM1004TMEM4LOAD26SM100_TMEM_LOAD_32dp32b64xES11_NS12_INS13_ILi2ELi4ELi3EEES16_NSU_INS5_IJS17_S1K_EEENS5_IJS1K_SB_EEEEEEENS4_39AutoVectorizingCopyWithAssumedAlignmentILi128EEENS4_14SM90_TMA_STOREES21_S23_S23_EEEvvEEEEvNT_6ParamsE)
	.align		4
        /*000c*/ 	.word	index@(__assertfail)
	.align		4
        /*0010*/ 	.word	0x00000000
	.align		4
        /*0014*/ 	.word	0xfffffffe
	.align		4
        /*0018*/ 	.word	0x00000000
	.align		4
        /*001c*/ 	.word	0xfffffffd
	.align		4
        /*0020*/ 	.word	0x00000000
	.align		4
        /*0024*/ 	.word	0xfffffffc


//--------------------- .nv.constant4             --------------------------
	.section	.nv.constant4,"a",@progbits
	.align	8
	.align		8
.nv.constant4:
        /*0000*/ 	.dword	__assertfail
	.align		8
        /*0008*/ 	.dword	__unnamed_1
	.align		8
        /*0010*/ 	.dword	__unnamed_2
	.align		8
        /*0018*/ 	.dword	_ZN40_INTERNAL_b35dc08a_4_k_cu_4538e247_162064cuda3std3__45__cpo5beginE
	.align		8
        /*0020*/ 	.dword	_ZN40_INTERNAL_b35dc08a_4_k_cu_4538e247_162064cuda3std3__45__cpo3endE
	.align		8
        /*0028*/ 	.dword	_ZN40_INTERNAL_b35dc08a_4_k_cu_4538e247_162064cuda3std3__45__cpo6cbeginE
	.align		8
        /*0030*/ 	.dword	_ZN40_INTERNAL_b35dc08a_4_k_cu_4538e247_162064cuda3std3__45__cpo4cendE
	.align		8
        /*0038*/ 	.dword	_ZN40_INTERNAL_b35dc08a_4_k_cu_4538e247_162064cuda3std3__442_GLOBAL__N__b35dc08a_4_k_cu_4538e247_162066ignoreE
	.align		8
        /*0040*/ 	.dword	_ZN40_INTERNAL_b35dc08a_4_k_cu_4538e247_162064cuda3std3__419piecewise_constructE
	.align		8
        /*0048*/ 	.dword	_ZN40_INTERNAL_b35dc08a_4_k_cu_4538e247_162064cuda3std3__48in_placeE
	.align		8
        /*0050*/ 	.dword	_ZN40_INTERNAL_b35dc08a_4_k_cu_4538e247_162064cuda3std6ranges3__45__cpo4swapE
	.align		8
        /*0058*/ 	.dword	_ZN40_INTERNAL_b35dc08a_4_k_cu_4538e247_162064cuda3std6ranges3__45__cpo9iter_moveE
	.align		8
        /*0060*/ 	.dword	_ZN40_INTERNAL_b35dc08a_4_k_cu_4538e247_162064cute7productE
	.align		8
        /*0068*/ 	.dword	_ZN40_INTERNAL_b35dc08a_4_k_cu_4538e247_162064cute1_E
	.align		8
        /*0070*/ 	.dword	$str$25
	.align		8
        /*0078*/ 	.dword	$str$26
	.align		8
        /*0080*/ 	.dword	$str$27
	.align		8
        /*0088*/ 	.dword	$str$28


//--------------------- .text._ZN7cutlass13device_kernelINS_4gemm6kernel13GemmUniversalIN4cute5tupleIJiiiiEEENS1_10collective13CollectiveMmaINS1_35MainloopSm100TmaUmmaWarpSpecializedILi2ELi2ELi4ENS5_IJNS4_1CILi1EEESB_SB_EEEEENS5_IJNSA_ILi128EEESE_SE_EEENS_12float_e5m2_tENS5_IJlSB_lEEESG_SH_NS4_8TiledMMAINS4_8MMA_AtomIJNS4_10MMA_TraitsINS4_19SM100_MMA_F8F6F4_SSEJSG_SG_fSE_SE_NS4_17integral_constantINS4_4UMMA5MajorELSO_0EEESP_NSM_INSN_7ScaleInELSQ_0EEESR_EEEEEENS4_6LayoutISC_NS5_IJNSA_ILi0EEESV_SV_EEEEENS5_IJNS4_10UnderscoreESY_SY_EEEEENS4_13SM90_TMA_LOADENS4_14ComposedLayoutINS4_7SwizzleILi3ELi4ELi3EEENS4_18smem_ptr_flag_bitsILi8EEENSU_INS5_IJNSA_ILi8EEESE_EEENS5_IJSE_SB_EEEEEEEvNS4_8identityES11_S1B_vS1C_EENS_8epilogue10collective18CollectiveEpilogueINS1E_23Sm100TmaWarpSpecializedILi2ELi2ELi64ELb0ELb0EEEJSF_NS5_IJNSU_ISE_SB_EENSU_INSA_ILi64EEESB_EEEEESG_SH_SG_SH_NS1E_6fusion15FusionCallbacksIS1I_NS1N_17LinearCombinationISG_fSG_fLNS_15FloatRoundStyleE2EEESF_S1M_JEEENS4_5SM1004TMEM4LOAD26SM100_TMEM_LOAD_32dp32b64xES11_NS12_INS13_ILi2ELi4ELi3EEES16_NSU_INS5_IJS17_S1K_EEENS5_IJS1K_SB_EEEEEEENS4_39AutoVectorizingCopyWithAssumedAlignmentILi128EEENS4_14SM90_TMA_STOREES21_S23_S23_EEEvvEEEEvNT_6ParamsE --------------------------
	.section	.text._ZN7cutlass13device_kernelINS_4gemm6kernel13GemmUniversalIN4cute5tupleIJiiiiEEENS1_10collective13CollectiveMmaINS1_35MainloopSm100TmaUmmaWarpSpecializedILi2ELi2ELi4ENS5_IJNS4_1CILi1EEESB_SB_EEEEENS5_IJNSA_ILi128EEESE_SE_EEENS_12float_e5m2_tENS5_IJlSB_lEEESG_SH_NS4_8TiledMMAINS4_8MMA_AtomIJNS4_10MMA_TraitsINS4_19SM100_MMA_F8F6F4_SSEJSG_SG_fSE_SE_NS4_17integral_constantINS4_4UMMA5MajorELSO_0EEESP_NSM_INSN_7ScaleInELSQ_0EEESR_EEEEEENS4_6LayoutISC_NS5_IJNSA_ILi0EEESV_SV_EEEEENS5_IJNS4_10UnderscoreESY_SY_EEEEENS4_13SM90_TMA_LOADENS4_14ComposedLayoutINS4_7SwizzleILi3ELi4ELi3EEENS4_18smem_ptr_flag_bitsILi8EEENSU_INS5_IJNSA_ILi8EEESE_EEENS5_IJSE_SB_EEEEEEEvNS4_8identityES11_S1B_vS1C_EENS_8epilogue10collective18CollectiveEpilogueINS1E_23Sm100TmaWarpSpecializedILi2ELi2ELi64ELb0ELb0EEEJSF_NS5_IJNSU_ISE_SB_EENSU_INSA_ILi64EEESB_EEEEESG_SH_SG_SH_NS1E_6fusion15FusionCallbacksIS1I_NS1N_17LinearCombinationISG_fSG_fLNS_15FloatRoundStyleE2EEESF_S1M_JEEENS4_5SM1004TMEM4LOAD26SM100_TMEM_LOAD_32dp32b64xES11_NS12_INS13_ILi2ELi4ELi3EEES16_NSU_INS5_IJS17_S1K_EEENS5_IJS1K_SB_EEEEEEENS4_39AutoVectorizingCopyWithAssumedAlignmentILi128EEENS4_14SM90_TMA_STOREES21_S23_S23_EEEvvEEEEvNT_6ParamsE,"ax",@progbits
	.align	128
.text._ZN7cutlass13device_kernelINS_4gemm6kernel13GemmUniversalIN4cute5tupleIJiiiiEEENS1_10collective13CollectiveMmaINS1_35MainloopSm100TmaUmmaWarpSpecializedILi2ELi2ELi4ENS5_IJNS4_1CILi1EEESB_SB_EEEEENS5_IJNSA_ILi128EEESE_SE_EEENS_12float_e5m2_tENS5_IJlSB_lEEESG_SH_NS4_8TiledMMAINS4_8MMA_AtomIJNS4_10MMA_TraitsINS4_19SM100_MMA_F8F6F4_SSEJSG_SG_fSE_SE_NS4_17integral_constantINS4_4UMMA5MajorELSO_0EEESP_NSM_INSN_7ScaleInELSQ_0EEESR_EEEEEENS4_6LayoutISC_NS5_IJNSA_ILi0EEESV_SV_EEEEENS5_IJNS4_10UnderscoreESY_SY_EEEEENS4_13SM90_TMA_LOADENS4_14ComposedLayoutINS4_7SwizzleILi3ELi4ELi3EEENS4_18smem_ptr_flag_bitsILi8EEENSU_INS5_IJNSA_ILi8EEESE_EEENS5_IJSE_SB_EEEEEEEvNS4_8identityES11_S1B_vS1C_EENS_8epilogue10collective18CollectiveEpilogueINS1E_23Sm100TmaWarpSpecializedILi2ELi2ELi64ELb0ELb0EEEJSF_NS5_IJNSU_ISE_SB_EENSU_INSA_ILi64EEESB_EEEEESG_SH_SG_SH_NS1E_6fusion15FusionCallbacksIS1I_NS1N_17LinearCombinationISG_fSG_fLNS_15FloatRoundStyleE2EEESF_S1M_JEEENS4_5SM1004TMEM4LOAD26SM100_TMEM_LOAD_32dp32b64xES11_NS12_INS13_ILi2ELi4ELi3EEES16_NSU_INS5_IJS17_S1K_EEENS5_IJS1K_SB_EEEEEEENS4_39AutoVectorizingCopyWithAssumedAlignmentILi128EEENS4_14SM90_TMA_STOREES21_S23_S23_EEEvvEEEEvNT_6ParamsE:
        .type           _ZN7cutlass13device_kernelINS_4gemm6kernel13GemmUniversalIN4cute5tupleIJiiiiEEENS1_10collective13CollectiveMmaINS1_35MainloopSm100TmaUmmaWarpSpecializedILi2ELi2ELi4ENS5_IJNS4_1CILi1EEESB_SB_EEEEENS5_IJNSA_ILi128EEESE_SE_EEENS_12float_e5m2_tENS5_IJlSB_lEEESG_SH_NS4_8TiledMMAINS4_8MMA_AtomIJNS4_10MMA_TraitsINS4_19SM100_MMA_F8F6F4_SSEJSG_SG_fSE_SE_NS4_17integral_constantINS4_4UMMA5MajorELSO_0EEESP_NSM_INSN_7ScaleInELSQ_0EEESR_EEEEEENS4_6LayoutISC_NS5_IJNSA_ILi0EEESV_SV_EEEEENS5_IJNS4_10UnderscoreESY_SY_EEEEENS4_13SM90_TMA_LOADENS4_14ComposedLayoutINS4_7SwizzleILi3ELi4ELi3EEENS4_18smem_ptr_flag_bitsILi8EEENSU_INS5_IJNSA_ILi8EEESE_EEENS5_IJSE_SB_EEEEEEEvNS4_8identityES11_S1B_vS1C_EENS_8epilogue10collective18CollectiveEpilogueINS1E_23Sm100TmaWarpSpecializedILi2ELi2ELi64ELb0ELb0EEEJSF_NS5_IJNSU_ISE_SB_EENSU_INSA_ILi64EEESB_EEEEESG_SH_SG_SH_NS1E_6fusion15FusionCallbacksIS1I_NS1N_17LinearCombinationISG_fSG_fLNS_15FloatRoundStyleE2EEESF_S1M_JEEENS4_5SM1004TMEM4LOAD26SM100_TMEM_LOAD_32dp32b64xES11_NS12_INS13_ILi2ELi4ELi3EEES16_NSU_INS5_IJS17_S1K_EEENS5_IJS1K_SB_EEEEEEENS4_39AutoVectorizingCopyWithAssumedAlignmentILi128EEENS4_14SM90_TMA_STOREES21_S23_S23_EEEvvEEEEvNT_6ParamsE,@function
        .size           _ZN7cutlass13device_kernelINS_4gemm6kernel13GemmUniversalIN4cute5tupleIJiiiiEEENS1_10collective13CollectiveMmaINS1_35MainloopSm100TmaUmmaWarpSpecializedILi2ELi2ELi4ENS5_IJNS4_1CILi1EEESB_SB_EEEEENS5_IJNSA_ILi128EEESE_SE_EEENS_12float_e5m2_tENS5_IJlSB_lEEESG_SH_NS4_8TiledMMAINS4_8MMA_AtomIJNS4_10MMA_TraitsINS4_19SM100_MMA_F8F6F4_SSEJSG_SG_fSE_SE_NS4_17integral_constantINS4_4UMMA5MajorELSO_0EEESP_NSM_INSN_7ScaleInELSQ_0EEESR_EEEEEENS4_6LayoutISC_NS5_IJNSA_ILi0EEESV_SV_EEEEENS5_IJNS4_10UnderscoreESY_SY_EEEEENS4_13SM90_TMA_LOADENS4_14ComposedLayoutINS4_7SwizzleILi3ELi4ELi3EEENS4_18smem_ptr_flag_bitsILi8EEENSU_INS5_IJNSA_ILi8EEESE_EEENS5_IJSE_SB_EEEEEEEvNS4_8identityES11_S1B_vS1C_EENS_8epilogue10collective18CollectiveEpilogueINS1E_23Sm100TmaWarpSpecializedILi2ELi2ELi64ELb0ELb0EEEJSF_NS5_IJNSU_ISE_SB_EENSU_INSA_ILi64EEESB_EEEEESG_SH_SG_SH_NS1E_6fusion15FusionCallbacksIS1I_NS1N_17LinearCombinationISG_fSG_fLNS_15FloatRoundStyleE2EEESF_S1M_JEEENS4_5SM1004TMEM4LOAD26SM100_TMEM_LOAD_32dp32b64xES11_NS12_INS13_ILi2ELi4ELi3EEES16_NSU_INS5_IJS17_S1K_EEENS5_IJS1K_SB_EEEEEEENS4_39AutoVectorizingCopyWithAssumedAlignmentILi128EEENS4_14SM90_TMA_STOREES21_S23_S23_EEEvvEEEEvNT_6ParamsE,(.L_x_137 - _ZN7cutlass13device_kernelINS_4gemm6kernel13GemmUniversalIN4cute5tupleIJiiiiEEENS1_10collective13CollectiveMmaINS1_35MainloopSm100TmaUmmaWarpSpecializedILi2ELi2ELi4ENS5_IJNS4_1CILi1EEESB_SB_EEEEENS5_IJNSA_ILi128EEESE_SE_EEENS_12float_e5m2_tENS5_IJlSB_lEEESG_SH_NS4_8TiledMMAINS4_8MMA_AtomIJNS4_10MMA_TraitsINS4_19SM100_MMA_F8F6F4_SSEJSG_SG_fSE_SE_NS4_17integral_constantINS4_4UMMA5MajorELSO_0EEESP_NSM_INSN_7ScaleInELSQ_0EEESR_EEEEEENS4_6LayoutISC_NS5_IJNSA_ILi0EEESV_SV_EEEEENS5_IJNS4_10UnderscoreESY_SY_EEEEENS4_13SM90_TMA_LOADENS4_14ComposedLayoutINS4_7SwizzleILi3ELi4ELi3EEENS4_18smem_ptr_flag_bitsILi8EEENSU_INS5_IJNSA_ILi8EEESE_EEENS5_IJSE_SB_EEEEEEEvNS4_8identityES11_S1B_vS1C_EENS_8epilogue10collective18CollectiveEpilogueINS1E_23Sm100TmaWarpSpecializedILi2ELi2ELi64ELb0ELb0EEEJSF_NS5_IJNSU_ISE_SB_EENSU_INSA_ILi64EEESB_EEEEESG_SH_SG_SH_NS1E_6fusion15FusionCallbacksIS1I_NS1N_17LinearCombinationISG_fSG_fLNS_15FloatRoundStyleE2EEESF_S1M_JEEENS4_5SM1004TMEM4LOAD26SM100_TMEM_LOAD_32dp32b64xES11_NS12_INS13_ILi2ELi4ELi3EEES16_NSU_INS5_IJS17_S1K_EEENS5_IJS1K_SB_EEEEEEENS4_39AutoVectorizingCopyWithAssumedAlignmentILi128EEENS4_14SM90_TMA_STOREES21_S23_S23_EEEvvEEEEvNT_6ParamsE)
        .other          _ZN7cutlass13device_kernelINS_4gemm6kernel13GemmUniversalIN4cute5tupleIJiiiiEEENS1_10collective13CollectiveMmaINS1_35MainloopSm100TmaUmmaWarpSpecializedILi2ELi2ELi4ENS5_IJNS4_1CILi1EEESB_SB_EEEEENS5_IJNSA_ILi128EEESE_SE_EEENS_12float_e5m2_tENS5_IJlSB_lEEESG_SH_NS4_8TiledMMAINS4_8MMA_AtomIJNS4_10MMA_TraitsINS4_19SM100_MMA_F8F6F4_SSEJSG_SG_fSE_SE_NS4_17integral_constantINS4_4UMMA5MajorELSO_0EEESP_NSM_INSN_7ScaleInELSQ_0EEESR_EEEEEENS4_6LayoutISC_NS5_IJNSA_ILi0EEESV_SV_EEEEENS5_IJNS4_10UnderscoreESY_SY_EEEEENS4_13SM90_TMA_LOADENS4_14ComposedLayoutINS4_7SwizzleILi3ELi4ELi3EEENS4_18smem_ptr_flag_bitsILi8EEENSU_INS5_IJNSA_ILi8EEESE_EEENS5_IJSE_SB_EEEEEEEvNS4_8identityES11_S1B_vS1C_EENS_8epilogue10collective18CollectiveEpilogueINS1E_23Sm100TmaWarpSpecializedILi2ELi2ELi64ELb0ELb0EEEJSF_NS5_IJNSU_ISE_SB_EENSU_INSA_ILi64EEESB_EEEEESG_SH_SG_SH_NS1E_6fusion15FusionCallbacksIS1I_NS1N_17LinearCombinationISG_fSG_fLNS_15FloatRoundStyleE2EEESF_S1M_JEEENS4_5SM1004TMEM4LOAD26SM100_TMEM_LOAD_32dp32b64xES11_NS12_INS13_ILi2ELi4ELi3EEES16_NSU_INS5_IJS17_S1K_EEENS5_IJS1K_SB_EEEEEEENS4_39AutoVectorizingCopyWithAssumedAlignmentILi128EEENS4_14SM90_TMA_STOREES21_S23_S23_EEEvvEEEEvNT_6ParamsE,@"STO_CUDA_ENTRY STV_DEFAULT"
_ZN7cutlass13device_kernelINS_4gemm6kernel13GemmUniversalIN4cute5tupleIJiiiiEEENS1_10collective13CollectiveMmaINS1_35MainloopSm100TmaUmmaWarpSpecializedILi2ELi2ELi4ENS5_IJNS4_1CILi1EEESB_SB_EEEEENS5_IJNSA_ILi128EEESE_SE_EEENS_12float_e5m2_tENS5_IJlSB_lEEESG_SH_NS4_8TiledMMAINS4_8MMA_AtomIJNS4_10MMA_TraitsINS4_19SM100_MMA_F8F6F4_SSEJSG_SG_fSE_SE_NS4_17integral_constantINS4_4UMMA5MajorELSO_0EEESP_NSM_INSN_7ScaleInELSQ_0EEESR_EEEEEENS4_6LayoutISC_NS5_IJNSA_ILi0EEESV_SV_EEEEENS5_IJNS4_10UnderscoreESY_SY_EEEEENS4_13SM90_TMA_LOADENS4_14ComposedLayoutINS4_7SwizzleILi3ELi4ELi3EEENS4_18smem_ptr_flag_bitsILi8EEENSU_INS5_IJNSA_ILi8EEESE_EEENS5_IJSE_SB_EEEEEEEvNS4_8identityES11_S1B_vS1C_EENS_8epilogue10collective18CollectiveEpilogueINS1E_23Sm100TmaWarpSpecializedILi2ELi2ELi64ELb0ELb0EEEJSF_NS5_IJNSU_ISE_SB_EENSU_INSA_ILi64EEESB_EEEEESG_SH_SG_SH_NS1E_6fusion15FusionCallbacksIS1I_NS1N_17LinearCombinationISG_fSG_fLNS_15FloatRoundStyleE2EEESF_S1M_JEEENS4_5SM1004TMEM4LOAD26SM100_TMEM_LOAD_32dp32b64xES11_NS12_INS13_ILi2ELi4ELi3EEES16_NSU_INS5_IJS17_S1K_EEENS5_IJS1K_SB_EEEEEEENS4_39AutoVectorizingCopyWithAssumedAlignmentILi128EEENS4_14SM90_TMA_STOREES21_S23_S23_EEEvvEEEEvNT_6ParamsE:
[----:B------:R-:W1:Y:S01]  /*0000*/  LDC R1, c[0x0][0x37c] ;  /* 0x0000df00ff017b82 */ /* 0x000e620000000800 */
[----:B------:R-:W2:Y:S01]  /*0010*/  S2R R189, SR_TID.X ;  /* 0x0000000000bd7919 */ /* 0x000ea20000002100 */
[----:B------:R-:W3:Y:S01]  /*0020*/  LDCU.64 UR4, c[0x0][0x890] ;  /* 0x00011200ff0477ac */ /* 0x000ee20008000a00 */
[----:B------:R-:W-:Y:S02]  /*0030*/  PRMT R171, RZ, 0x7610, R171 ;  /* 0x00007610ffab7816 */ /* 0x000fe400000000ab */
[----:B------:R-:W-:Y:S01]  /*0040*/  ELECT P5, URZ, PT ;  /* 0x0000000000ff782f */ /* 0x000fe200038a0000 */
[----:B------:R-:W4:Y:S01]  /*0050*/  LDCU.64 UR46, c[0x0][0x358] ;  /* 0x00006b00ff2e77ac */ /* 0x000f220008000a00 */
[----:B---3--:R-:W-:-:S04]  /*0060*/  UISETP.NE.U32.AND UP0, UPT, UR4, URZ, UPT ;  /* 0x000000ff0400728c */ /* 0x008fc8000bf05070 */
[----:B------:R-:W-:Y:S01]  /*0070*/  UISETP.NE.AND.EX UP0, UPT, UR5, URZ, UPT, UP0 ;  /* 0x000000ff0500728c */ /* 0x000fe2000bf05300 */
[----:B--2---:R-:W-:-:S05]  /*0080*/  SHF.R.U32.HI R173, RZ, 0x5, R189 ;  /* 0x00000005ffad7819 */ /* 0x004fca00000116bd */
[----:B------:R-:W2:Y:S02]  /*0090*/  SHFL.IDX PT, R0, R173, RZ, 0x1f ;  /* 0x00001fffad007589 */ /* 0x000ea400000e0000 */
[----:B--2---:R-:W-:Y:S01]  /*00a0*/  R2UR UR8, R0 ;  /* 0x00000000000872ca */ /* 0x004fe200000e0000 */
[----:B-1--4-:R-:W-:-:S14]  /*00b0*/  BRA.U UP0, `(.L_x_0) ;  /* 0x00000001002c7547 */ /* 0x012fdc000b800000 */
[----:B------:R-:W1:Y:S02]  /*00c0*/  LDCU.64 UR6, c[0x0][0x888] ;  /* 0x00011100ff0677ac */ /* 0x000e640008000a00 */
[----:B-1----:R-:W-:-:S04]  /*00d0*/  UISETP.NE.U32.AND UP0, UPT, UR6, URZ, UPT ;  /* 0x000000ff0600728c */ /* 0x002fc8000bf05070 */
[----:B------:R-:W-:-:S09]  /*00e0*/  UISETP.NE.AND.EX UP0, UPT, UR7, URZ, UPT, UP0 ;  /* 0x000000ff0700728c */ /* 0x000fd2000bf05300 */
[----:B------:R-:W-:Y:S05]  /*00f0*/  BRA.U !UP0, `(.L_x_1) ;  /* 0x0000000108107547 */ /* 0x000fea000b800000 */
[----:B------:R-:W1:Y:S02]  /*0100*/  LDC.64 R2, c[0x0][0x888] ;  /* 0x00022200ff027b82 */ /* 0x000e640000000a00 */
[----:B-1----:R1:W5:Y:S01]  /*0110*/  LDG.E R81, desc[UR46][R2.64] ;  /* 0x0000002e02517981 */ /* 0x002362000c1e1900 */
[----:B------:R-:W-:Y:S01]  /*0120*/  HFMA2 R171, -RZ, RZ, 0, 5.9604644775390625e-08 ;  /* 0x00000001ffab7431 */ /* 0x000fe200000001ff */
[----:B------:R-:W-:Y:S05]  /*0130*/  BRA `(.L_x_0) ;  /* 0x00000000000c7947 */ /* 0x000fea0003800000 */
.L_x_1:
[----:B------:R-:W1:Y:S01]  /*0140*/  LDCU UR6, c[0x0][0x880] ;  /* 0x00011000ff0677ac */ /* 0x000e620008000800 */
[----:B------:R-:W-:Y:S01]  /*0150*/  HFMA2 R171, -RZ, RZ, 0, 5.9604644775390625e-08 ;  /* 0x00000001ffab7431 */ /* 0x000fe200000001ff */
[----:B-1----:R-:W-:-:S07]  /*0160*/  MOV R81, UR6 ;  /* 0x0000000600517c02 */ /* 0x002fce0008000f00 */
.L_x_0:
[----:B------:R-:W2:Y:S02]  /*0170*/  LDCU.64 UR6, c[0x0][0x8b0] ;  /* 0x00011600ff0677ac */ /* 0x000ea40008000a00 */
[----:B--2---:R-:W-:-:S04]  /*0180*/  UISETP.NE.U32.AND UP0, UPT, UR6, URZ, UPT ;  /* 0x000000ff0600728c */ /* 0x004fc8000bf05070 */
[----:B------:R-:W-:-:S09]  /*0190*/  UISETP.NE.AND.EX UP0, UPT, UR7, URZ, UPT, UP0 ;  /* 0x000000ff0700728c */ /* 0x000fd2000bf05300 */
[----:B------:R-:W-:Y:S05]  /*01a0*/  BRA.U UP0, `(.L_x_2) ;  /* 0x0000000100247547 */ /* 0x000fea000b800000 */
[----:B------:R-:W2:Y:S02]  /*01b0*/  LDCU.64 UR6, c[0x0][0x8a8] ;  /* 0x00011500ff0677ac */ /* 0x000ea40008000a00 */
[----:B--2---:R-:W-:-:S04]  /*01c0*/  UISETP.NE.U32.AND UP0, UPT, UR6, URZ, UPT ;  /* 0x000000ff0600728c */ /* 0x004fc8000bf05070 */
[----:B------:R-:W-:-:S09]  /*01d0*/  UISETP.NE.AND.EX UP0, UPT, UR7, URZ, UPT, UP0 ;  /* 0x000000ff0700728c */ /* 0x000fd2000bf05300 */
[----:B------:R-:W-:Y:S05]  /*01e0*/  BRA.U !UP0, `(.L_x_3) ;  /* 0x00000001080c7547 */ /* 0x000fea000b800000 */
[----:B------:R-:W2:Y:S02]  /*01f0*/  LDC.64 R78, c[0x0][0x8a8] ;  /* 0x00022a00ff4e7b82 */ /* 0x000ea40000000a00 */
[----:B--2---:R2:W5:Y:S01]  /*0200*/  LDG.E R78, desc[UR46][R78.64] ;  /* 0x0000002e4e4e7981 */ /* 0x004562000c1e1900 */
[----:B------:R-:W-:Y:S05]  /*0210*/  BRA `(.L_x_2) ;  /* 0x0000000000087947 */ /* 0x000fea0003800000 */
.L_x_3:
[----:B------:R-:W2:Y:S02]  /*0220*/  LDCU UR6, c[0x0][0x8a0] ;  /* 0x00011400ff0677ac */ /* 0x000ea40008000800 */
[----:B--2---:R-:W-:Y:S02]  /*0230*/  MOV R78, UR6 ;  /* 0x00000006004e7c02 */ /* 0x004fe40008000f00 */
.L_x_2:
[----:B------:R-:W-:Y:S01]  /*0240*/  IMAD.U32 R0, RZ, RZ, UR8 ;  /* 0x00000008ff007e24 */ /* 0x000fe2000f8e00ff */
[----:B------:R-:W-:Y:S04]  /*0250*/  BSSY.RECONVERGENT B0, `(.L_x_4) ;  /* 0x000000c000007945 */ /* 0x000fe80003800200 */
[C---:B------:R-:W-:Y:S02]  /*0260*/  ISETP.NE.OR P1, PT, R0.reuse, 0x1, !P5 ;  /* 0x000000010000780c */ /* 0x040fe40006f25670 */
[----:B------:R-:W-:-:S11]  /*0270*/  ISETP.NE.OR P0, PT, R0, 0x3, !P5 ;  /* 0x000000030000780c */ /* 0x000fd60006f05670 */
[----:B------:R-:W-:Y:S05]  /*0280*/  @P1 BRA `(.L_x_5) ;  /* 0x0000000000201947 */ /* 0x000fea0003800000 */
[----:B------:R-:W3:Y:S02]  /*0290*/  LDCU.64 UR6, c[0x0][0x348] ;  /* 0x00006900ff0677ac */ /* 0x000ee40008000a00 */
[----:B---3--:R-:W-:Y:S02]  /*02a0*/  UIADD3 UR10, UP1, UPT, UR6, 0x80, URZ ;  /* 0x00000080060a7890 */ /* 0x008fe4000ff3e0ff */
[----:B------:R-:W-:Y:S02]  /*02b0*/  UIADD3 UR6, UP0, UPT, UR6, 0x180, URZ ;  /* 0x0000018006067890 */ /* 0x000fe4000ff1e0ff */
[----:B------:R-:W-:Y:S02]  /*02c0*/  UIADD3.X UR11, UPT, UPT, URZ, UR7, URZ, UP1, !UPT ;  /* 0x00000007ff0b7290 */ /* 0x000fe40008ffe4ff */
[----:B------:R-:W-:-:S07]  /*02d0*/  UIADD3.X UR7, UPT, UPT, URZ, UR7, URZ, UP0, !UPT ;  /* 0x00000007ff077290 */ /* 0x000fce00087fe4ff */
[----:B------:R3:W-:Y:S02]  /*02e0*/  UTMACCTL.PF [UR10] ;  /* 0x000000000a0079b9 */ /* 0x0007e40008040000 */
[----:B------:R3:W-:Y:S02]  /*02f0*/  UTMACCTL.PF [UR6] ;  /* 0x00000000060079b9 */ /* 0x0007e40008040000 */
[----:B---3--:R-:W-:Y:S01]  /*0300*/  NOP ;  /* 0x0000000000007918 */ /* 0x008fe20000000000 */
.L_x_5:
[----:B------:R-:W-:Y:S05]  /*0310*/  BSYNC.RECONVERGENT B0 ;  /* 0x0000000000007941 */ /* 0x000fea0003800200 */
.L_x_4:
[----:B------:R-:W-:Y:S04]  /*0320*/  BSSY.RECONVERGENT B0, `(.L_x_6) ;  /* 0x000000a000007945 */ /* 0x000fe80003800200 */
        /* <DEDUP_REMOVED lines=9> */
.L_x_7:
[----:B------:R-:W-:Y:S05]  /*03c0*/  BSYNC.RECONVERGENT B0 ;  /* 0x0000000000007941 */ /* 0x000fea0003800200 */
.L_x_6:
[----:B------:R-:W3:Y:S01]  /*03d0*/  LDCU.64 UR6, c[0x0][0x888] ;  /* 0x00011100ff0677ac */ /* 0x000ee20008000a00 */
[----:B------:R-:W-:Y:S02]  /*03e0*/  UISETP.EQ.U32.AND UP1, UPT, UR4, URZ, UPT ;  /* 0x000000ff0400728c */ /* 0x000fe4000bf22070 */
[----:B------:R-:W-:Y:S02]  /*03f0*/  UPLOP3.LUT UP2, UPT, UPT, UPT, UPT, 0x80, 0x8 ;  /* 0x000000000008789c */ /* 0x000fe40003f4f070 */
[----:B---3--:R-:W-:-:S04]  /*0400*/  UISETP.NE.U32.AND UP0, UPT, UR6, URZ, UPT ;  /* 0x000000ff0600728c */ /* 0x008fc8000bf05070 */
[----:B------:R-:W-:-:S04]  /*0410*/  UISETP.NE.AND.EX UP0, UPT, UR7, URZ, UPT, UP0 ;  /* 0x000000ff0700728c */ /* 0x000fc8000bf05300 */
[----:B------:R-:W-:-:S04]  /*0420*/  UISETP.EQ.OR.EX UP3, UPT, UR5, URZ, !UP0, UP1 ;  /* 0x000000ff0500728c */ /* 0x000fc8000c762710 */
[----:B------:R-:W-:-:S05]  /*0430*/  UP2UR UR50, UPR, URZ, 0x8 ;  /* 0x00000008ff327883 */ /* 0x000fca0008000000 */
[----:B------:R-:W-:Y:S07]  /*0440*/  BRA.U !UP3, `(.L_x_8) ;  /* 0x000000010b207547 */ /* 0x000fee000b800000 */
[----:B------:R-:W-:Y:S01]  /*0450*/  UISETP.NE.U32.AND UP2, UPT, UR4, URZ, UPT ;  /* 0x000000ff0400728c */ /* 0x000fe2000bf45070 */
[----:B-----5:R-:W-:Y:S01]  /*0460*/  FSETP.NEU.AND P0, PT, R81, RZ, PT ;  /* 0x000000ff5100720b */ /* 0x020fe20003f0d000 */
[----:B------:R-:W-:Y:S02]  /*0470*/  USEL UR4, URZ, 0xffffffff, UP0 ;  /* 0xffffffffff047887 */ /* 0x000fe40008000000 */
[----:B------:R-:W-:-:S10]  /*0480*/  UISETP.NE.AND.EX UP2, UPT, UR5, URZ, UPT, UP2 ;  /* 0x000000ff0500728c */ /* 0x000fd4000bf45320 */
[----:B------:R-:W-:Y:S01]  /*0490*/  VOTEU.ANY UP1, P0 ;  /* 0x0000000000ff7886 */ /* 0x000fe20000020100 */
[----:B------:R-:W-:-:S04]  /*04a0*/  @!UP2 USEL UR4, URZ, 0xffffffff, UP1 ;  /* 0xffffffffff04a887 */ /* 0x000fc80008800000 */
[----:B------:R-:W-:-:S04]  /*04b0*/  ULOP3.LUT UR4, UR4, 0x1, URZ, 0xc0, !UPT ;  /* 0x0000000104047892 */ /* 0x000fc8000f8ec0ff */
[----:B------:R-:W-:-:S11]  /*04c0*/  UISETP.NE.U32.AND UP2, UPT, UR4, 0x1, UPT ;  /* 0x000000010400788c */ /* 0x000fd6000bf45070 */
.L_x_8:
[----:B-1----:R-:W1:Y:S01]  /*04d0*/  SHFL.IDX PT, R2, R173, RZ, 0x1f ;  /* 0x00001fffad027589 */ /* 0x002e6200000e0000 */
[----:B------:R-:W-:-:S04]  /*04e0*/  UISETP.NE.AND UP1, UPT, UR8, 0x2, UPT ;  /* 0x000000020800788c */ /* 0x000fc8000bf25270 */
[----:B------:R-:W-:Y:S01]  /*04f0*/  USEL UR6, URZ, 0x1, UP1 ;  /* 0x00000001ff067887 */ /* 0x000fe20008800000 */
[----:B-1----:R-:W-:-:S13]  /*0500*/  ISETP.NE.AND P0, PT, R2, RZ, PT ;  /* 0x000000ff0200720c */ /* 0x002fda0003f05270 */
[----:B------:R-:W-:Y:S05]  /*0510*/  @P0 BRA `(.L_x_9) ;  /* 0x0000000000380947 */ /* 0x000fea0003800000 */
[----:B------:R-:W1:Y:S01]  /*0520*/  S2UR UR5, SR_CgaCtaId ;  /* 0x00000000000579c3 */ /* 0x000e620000008800 */
[----:B------:R-:W-:Y:S01]  /*0530*/  UMOV UR7, 0x400 ;  /* 0x0000040000077882 */ /* 0x000fe20000000000 */
[----:B------:R-:W-:Y:S01]  /*0540*/  UMOV UR4, 0x1 ;  /* 0x0000000100047882 */ /* 0x000fe20000000000 */
[----:B------:R-:W-:Y:S01]  /*0550*/  ELECT P0, URZ, PT ;  /* 0x0000000000ff782f */ /* 0x000fe20003800000 */
[----:B------:R-:W-:-:S04]  /*0560*/  UIADD3 UR10, UPT, UPT, -UR4, 0x100000, URZ ;  /* 0x00100000040a7890 */ /* 0x000fc8000fffe1ff */
[----:B------:R-:W-:Y:S02]  /*0570*/  USHF.L.U32 UR11, UR10, 0xb, URZ ;  /* 0x0000000b0a0b7899 */ /* 0x000fe400080006ff */
[----:B------:R-:W-:Y:S02]  /*0580*/  USHF.L.U32 UR10, UR10, 0x1, URZ ;  /* 0x000000010a0a7899 */ /* 0x000fe400080006ff */
[----:B-1----:R-:W-:Y:S01]  /*0590*/  ULEA UR5, UR5, UR7, 0x18 ;  /* 0x0000000705057291 */ /* 0x002fe2000f8ec0ff */
[----:B------:R-:W1:Y:S11]  /*05a0*/  FENCE.VIEW.ASYNC.S ;  /* 0x00000000000073c6 */ /* 0x000e760000000000 */
[----:B-1----:R1:W3:Y:S01]  /*05b0*/  SYNCS.EXCH.64 URZ, [UR5], UR10 ;  /* 0x0000000a05ff75b2 */ /* 0x0022e20008000100 */
[----:B------:R1:W4:Y:S01]  /*05c0*/  SYNCS.EXCH.64 URZ, [UR5+0x10], UR10 ;  /* 0x0000100a05ff75b2 */ /* 0x0003220008000100 */
[----:B------:R1:W1:Y:S01]  /*05d0*/  SYNCS.EXCH.64 URZ, [UR5+0x8], UR10 ;  /* 0x0000080a05ff75b2 */ /* 0x0002620008000100 */
[----:B------:R1:W1:Y:S01]  /*05e0*/  SYNCS.EXCH.64 URZ, [UR5+0x18], UR10 ;  /* 0x0000180a05ff75b2 */ /* 0x0002620008000100 */
[----:B------:R-:W-:Y:S01]  /*05f0*/  NOP ;  /* 0x0000000000007918 */ /* 0x000fe20000000000 */
.L_x_9:
[----:B------:R-:W2:Y:S01]  /*0600*/  SHFL.IDX PT, R2, R173, RZ, 0x1f ;  /* 0x00001fffad027589 */ /* 0x000ea200000e0000 */
[----:B------:R-:W-:Y:S01]  /*0610*/  NOP ;  /* 0x0000000000007918 */ /* 0x000fe20000000000 */
[----:B--2---:R-:W-:-:S13]  /*0620*/  ISETP.NE.AND P0, PT, R2, 0x1, PT ;  /* 0x000000010200780c */ /* 0x004fda0003f05270 */
[----:B------:R-:W-:Y:S05]  /*0630*/  @P0 BRA `(.L_x_10) ;  /* 0x0000000000480947 */ /* 0x000fea0003800000 */
[----:B------:R-:W2:Y:S01]  /*0640*/  S2UR UR7, SR_CgaCtaId ;  /* 0x00000000000779c3 */ /* 0x000ea20000008800 */
[----:B------:R-:W-:Y:S01]  /*0650*/  UMOV UR9, 0x400 ;  /* 0x0000040000097882 */ /* 0x000fe20000000000 */
[----:B-1----:R-:W-:Y:S01]  /*0660*/  UMOV UR5, 0x20 ;  /* 0x0000002000057882 */ /* 0x002fe20000000000 */
[----:B------:R-:W-:Y:S01]  /*0670*/  UMOV UR4, 0x80 ;  /* 0x0000008000047882 */ /* 0x000fe20000000000 */
[----:B------:R-:W-:-:S04]  /*0680*/  UIADD3 UR10, UPT, UPT, -UR5, 0x100000, URZ ;  /* 0x00100000050a7890 */ /* 0x000fc8000fffe1ff */
[----:B------:R-:W-:Y:S02]  /*0690*/  USHF.L.U32 UR11, UR10, 0xb, URZ ;  /* 0x0000000b0a0b7899 */ /* 0x000fe400080006ff */
[----:B------:R-:W-:Y:S02]  /*06a0*/  USHF.L.U32 UR10, UR10, 0x1, URZ ;  /* 0x000000010a0a7899 */ /* 0x000fe400080006ff */
[----:B------:R-:W-:-:S04]  /*06b0*/  UIADD3 UR4, UPT, UPT, -UR4, 0x100000, URZ ;  /* 0x0010000004047890 */ /* 0x000fc8000fffe1ff */
[----:B------:R-:W-:Y:S02]  /*06c0*/  USHF.L.U32 UR5, UR4, 0xb, URZ ;  /* 0x0000000b04057899 */ /* 0x000fe400080006ff */
[----:B------:R-:W-:Y:S01]  /*06d0*/  USHF.L.U32 UR4, UR4, 0x1, URZ ;  /* 0x0000000104047899 */ /* 0x000fe200080006ff */
[----:B------:R-:W-:Y:S01]  /*06e0*/  ELECT P0, URZ, PT ;  /* 0x0000000000ff782f */ /* 0x000fe20003800000 */
[----:B--2---:R-:W-:Y:S01]  /*06f0*/  ULEA UR7, UR7, UR9, 0x18 ;  /* 0x0000000907077291 */ /* 0x004fe2000f8ec0ff */
[----:B------:R-:W1:Y:S11]  /*0700*/  FENCE.VIEW.ASYNC.S ;  /* 0x00000000000073c6 */ /* 0x000e760000000000 */
[----:B-1----:R2:W1:Y:S01]  /*0710*/  SYNCS.EXCH.64 URZ, [UR7+0x20], UR10 ;  /* 0x0000200a07ff75b2 */ /* 0x0024620008000100 */
[----:B------:R2:W1:Y:S01]  /*0720*/  SYNCS.EXCH.64 URZ, [UR7+0x30], UR4 ;  /* 0x0000300407ff75b2 */ /* 0x0004620008000100 */
[----:B------:R2:W1:Y:S01]  /*0730*/  SYNCS.EXCH.64 URZ, [UR7+0x28], UR10 ;  /* 0x0000280a07ff75b2 */ /* 0x0004620008000100 */
[----:B------:R2:W1:Y:S02]  /*0740*/  SYNCS.EXCH.64 URZ, [UR7+0x38], UR4 ;  /* 0x0000380407ff75b2 */ /* 0x0004640008000100 */
[----:B--2---:R-:W-:Y:S01]  /*0750*/  NOP ;  /* 0x0000000000007918 */ /* 0x004fe20000000000 */
.L_x_10:
[----:B------:R-:W2:Y:S01]  /*0760*/  SHFL.IDX PT, R2, R173, RZ, 0x1f ;  /* 0x00001fffad027589 */ /* 0x000ea200000e0000 */
[----:B------:R-:W-:Y:S01]  /*0770*/  NOP ;  /* 0x0000000000007918 */ /* 0x000fe20000000000 */
[----:B--2---:R-:W-:-:S13]  /*0780*/  ISETP.NE.AND P0, PT, R2, 0x3, PT ;  /* 0x000000030200780c */ /* 0x004fda0003f05270 */
[----:B------:R-:W-:Y:S05]  /*0790*/  @P0 BRA `(.L_x_11) ;  /* 0x0000000000300947 */ /* 0x000fea0003800000 */
[----:B-1----:R-:W1:Y:S01]  /*07a0*/  S2UR UR5, SR_CgaCtaId ;  /* 0x00000000000579c3 */ /* 0x002e620000008800 */
        /* <DEDUP_REMOVED lines=8> */
[----:B-1----:R2:W1:Y:S01]  /*0830*/  SYNCS.EXCH.64 URZ, [UR5+0x40], UR10 ;  /* 0x0000400a05ff75b2 */ /* 0x0024620008000100 */
[----:B------:R2:W1:Y:S02]  /*0840*/  SYNCS.EXCH.64 URZ, [UR5+0x48], UR10 ;  /* 0x0000480a05ff75b2 */ /* 0x0004640008000100 */
[----:B--2---:R-:W-:Y:S01]  /*0850*/  NOP ;  /* 0x0000000000007918 */ /* 0x004fe20000000000 */
.L_x_11:
[----:B------:R-:W2:Y:S01]  /*0860*/  SHFL.IDX PT, R2, R173, RZ, 0x1f ;  /* 0x00001fffad027589 */ /* 0x000ea200000e0000 */
[----:B------:R-:W-:Y:S01]  /*0870*/  NOP ;  /* 0x0000000000007918 */ /* 0x000fe20000000000 */
[----:B--2---:R-:W-:-:S13]  /*0880*/  ISETP.NE.AND P0, PT, R2, 0x4, PT ;  /* 0x000000040200780c */ /* 0x004fda0003f05270 */
[----:B------:R-:W-:Y:S05]  /*0890*/  @P0 BRA `(.L_x_12) ;  /* 0x00000000004c0947 */ /* 0x000fea0003800000 */
[----:B-1----:R-:W1:Y:S01]  /*08a0*/  S2UR UR5, SR_CgaCtaId ;  /* 0x00000000000579c3 */ /* 0x002e620000008800 */
[----:B------:R-:W-:Y:S01]  /*08b0*/  UMOV UR9, 0x100 ;  /* 0x0000010000097882 */ /* 0x000fe20000000000 */
[----:B------:R-:W-:Y:S01]  /*08c0*/  UMOV UR7, 0x400 ;  /* 0x0000040000077882 */ /* 0x000fe20000000000 */
[----:B------:R-:W-:Y:S01]  /*08d0*/  USEL UR9, UR9, 0xe0, UP2 ;  /* 0x000000e009097887 */ /* 0x000fe20009000000 */
[----:B------:R-:W-:Y:S01]  /*08e0*/  UMOV UR4, 0x1 ;  /* 0x0000000100047882 */ /* 0x000fe20000000000 */
[----:B------:R-:W-:Y:S01]  /*08f0*/  ELECT P0, URZ, PT ;  /* 0x0000000000ff782f */ /* 0x000fe20003800000 */
[----:B------:R-:W-:-:S04]  /*0900*/  UIADD3 UR10, UPT, UPT, -UR4, 0x100000, URZ ;  /* 0x00100000040a7890 */ /* 0x000fc8000fffe1ff */
[----:B------:R-:W-:Y:S02]  /*0910*/  USHF.L.U32 UR11, UR10, 0xb, URZ ;  /* 0x0000000b0a0b7899 */ /* 0x000fe400080006ff */
[----:B------:R-:W-:Y:S02]  /*0920*/  USHF.L.U32 UR10, UR10, 0x1, URZ ;  /* 0x000000010a0a7899 */ /* 0x000fe400080006ff */
[----:B------:R-:W-:-:S04]  /*0930*/  UIADD3 UR12, UPT, UPT, -UR9, 0x100000, URZ ;  /* 0x00100000090c7890 */ /* 0x000fc8000fffe1ff */
[----:B------:R-:W-:Y:S02]  /*0940*/  USHF.L.U32 UR13, UR12, 0xb, URZ ;  /* 0x0000000b0c0d7899 */ /* 0x000fe400080006ff */
[----:B------:R-:W-:Y:S02]  /*0950*/  USHF.L.U32 UR12, UR12, 0x1, URZ ;  /* 0x000000010c0c7899 */ /* 0x000fe400080006ff */
[----:B-1----:R-:W-:Y:S01]  /*0960*/  ULEA UR5, UR5, UR7, 0x18 ;  /* 0x0000000705057291 */ /* 0x002fe2000f8ec0ff */
[----:B------:R-:W1:Y:S11]  /*0970*/  FENCE.VIEW.ASYNC.S ;  /* 0x00000000000073c6 */ /* 0x000e760000000000 */
[----:B-1----:R2:W1:Y:S01]  /*0980*/  SYNCS.EXCH.64 URZ, [UR5+0x50], UR10 ;  /* 0x0000500a05ff75b2 */ /* 0x0024620008000100 */
[----:B------:R2:W1:Y:S01]  /*0990*/  SYNCS.EXCH.64 URZ, [UR5+0x60], UR12 ;  /* 0x0000600c05ff75b2 */ /* 0x0004620008000100 */
[----:B------:R2:W1:Y:S01]  /*09a0*/  SYNCS.EXCH.64 URZ, [UR5+0x58], UR10 ;  /* 0x0000580a05ff75b2 */ /* 0x0004620008000100 */
[----:B------:R2:W1:Y:S02]  /*09b0*/  SYNCS.EXCH.64 URZ, [UR5+0x68], UR12 ;  /* 0x0000680c05ff75b2 */ /* 0x0004640008000100 */
[----:B--2---:R-:W-:Y:S01]  /*09c0*/  NOP ;  /* 0x0000000000007918 */ /* 0x004fe20000000000 */
.L_x_12:
        /* <DEDUP_REMOVED lines=20> */
[----:B------:R2:W1:Y:S01]  /*0b10*/  SYNCS.EXCH.64 URZ, [UR7+0x98], UR4 ;  /* 0x0000980407ff75b2 */ /* 0x0004620008000100 */
[----:B------:R2:W1:Y:S01]  /*0b20*/  SYNCS.EXCH.64 URZ, [UR7+0x80], UR10 ;  /* 0x0000800a07ff75b2 */ /* 0x0004620008000100 */
[----:B------:R2:W1:Y:S01]  /*0b30*/  SYNCS.EXCH.64 URZ, [UR7+0xa0], UR4 ;  /* 0x0000a00407ff75b2 */ /* 0x0004620008000100 */
[----:B------:R2:W1:Y:S01]  /*0b40*/  SYNCS.EXCH.64 URZ, [UR7+0x88], UR10 ;  /* 0x0000880a07ff75b2 */ /* 0x0004620008000100 */
[----:B------:R2:W1:Y:S02]  /*0b50*/  SYNCS.EXCH.64 URZ, [UR7+0xa8], UR4 ;  /* 0x0000a80407ff75b2 */ /* 0x0004640008000100 */
[----:B--2---:R-:W-:Y:S01]  /*0b60*/  NOP ;  /* 0x0000000000007918 */ /* 0x004fe20000000000 */
.L_x_13:
        /* <DEDUP_REMOVED lines=18> */
.L_x_14:
[----:B-1----:R-:W1:Y:S01]  /*0c90*/  S2UR UR5, SR_CTAID.X ;  /* 0x00000000000579c3 */ /* 0x002e620000002500 */
[----:B------:R-:W-:-:S05]  /*0ca0*/  CS2R.32 R170, SR_CgaSize ;  /* 0x0000000000aa7805 */ /* 0x000fca0000008a00 */
[----:B------:R-:W-:-:S05]  /*0cb0*/  IMAD R170, R170, -0xa0, RZ ;  /* 0xffffff60aaaa7824 */ /* 0x000fca00078e02ff */
[----:B------:R-:W-:-:S14]  /*0cc0*/  R2UR UR9, R170 ;  /* 0x00000000aa0972ca */ /* 0x000fdc00000e0000 */
[----:B------:R-:W2:Y:S01]  /*0cd0*/  LDCU UR9, c[0x0][UR9+0x2b0] ;  /* 0x00005600090977ac */ /* 0x000ea20008000800 */
[----:B------:R-:W-:Y:S01]  /*0ce0*/  NOP ;  /* 0x0000000000007918 */ /* 0x000fe20000000000 */
[----:B------:R-:W-:-:S05]  /*0cf0*/  CS2R.32 R170, SR_CgaSize ;  /* 0x0000000000aa7805 */ /* 0x000fca0000008a00 */
[----:B------:R-:W-:-:S05]  /*0d00*/  IMAD R170, R170, -0xa0, RZ ;  /* 0xffffff60aaaa7824 */ /* 0x000fca00078e02ff */
[----:B------:R-:W-:-:S14]  /*0d10*/  R2UR UR7, R170 ;  /* 0x00000000aa0772ca */ /* 0x000fdc00000e0000 */
[----:B------:R-:W3:Y:S01]  /*0d20*/  LDCU UR7, c[0x0][UR7+0x2b4] ;  /* 0x00005680070777ac */ /* 0x000ee20008000800 */
[----:B------:R-:W4:Y:S08]  /*0d30*/  S2UR UR4, SR_CTAID.Y ;  /* 0x00000000000479c3 */ /* 0x000f300000002600 */
[----:B------:R-:W3:Y:S01]  /*0d40*/  LDC R9, c[0x0][0xb24] ;  /* 0x0002c900ff097b82 */ /* 0x000ee20000000800 */
[----:B-1----:R-:W-:-:S02]  /*0d50*/  I2FP.F32.U32 R5, UR5 ;  /* 0x0000000500057c45 */ /* 0x002fc40008201000 */
[----:B------:R-:W-:-:S05]  /*0d60*/  CS2R.32 R3, SR_CgaSize ;  /* 0x0000000000037805 */ /* 0x000fca0000008a00 */
[----:B------:R-:W-:-:S06]  /*0d70*/  IMAD R3, R3, -0xa0, RZ ;  /* 0xffffff6003037824 */ /* 0x000fcc00078e02ff */
[----:B------:R-:W1:Y:S01]  /*0d80*/  LDC R3, c[0x0][R3+0x2a0] ;  /* 0x0000a80003037b82 */ /* 0x000e620000000800 */
[----:B------:R-:W-:Y:S01]  /*0d90*/  MOV R21, UR5 ;  /* 0x0000000500157c02 */ /* 0x000fe20008000f00 */
[----:B--2---:R-:W-:Y:S01]  /*0da0*/  FMUL R5, R5, UR9 ;  /* 0x0000000905057c20 */ /* 0x004fe20008400000 */
[----:B----4-:R-:W-:Y:S02]  /*0db0*/  I2FP.F32.U32 R4, UR4 ;  /* 0x0000000400047c45 */ /* 0x010fe40008201000 */
[----:B------:R-:W-:-:S05]  /*0dc0*/  CS2R.32 R2, SR_CgaSize ;  /* 0x0000000000027805 */ /* 0x000fca0000008a00 */
[----:B------:R-:W-:-:S06]  /*0dd0*/  IMAD R2, R2, -0xa0, RZ ;  /* 0xffffff6002027824 */ /* 0x000fcc00078e02ff */
[----:B------:R-:W2:Y:S01]  /*0de0*/  LDC R2, c[0x0][R2+0x2a4] ;  /* 0x0000a90002027b82 */ /* 0x000ea20000000800 */
[----:B------:R-:W4:Y:S01]  /*0df0*/  F2I.U32.TRUNC.NTZ R170, R5 ;  /* 0x0000000500aa7305 */ /* 0x000f22000020f000 */
[----:B------:R-:W-:Y:S01]  /*0e00*/  MOV R20, UR4 ;  /* 0x0000000400147c02 */ /* 0x000fe20008000f00 */
[----:B---3--:R-:W-:-:S05]  /*0e10*/  FMUL R4, R4, UR7 ;  /* 0x0000000704047c20 */ /* 0x008fca0008400000 */
[----:B------:R-:W-:Y:S01]  /*0e20*/  BAR.SYNC.DEFER_BLOCKING 0x0 ;  /* 0x0000000000007b1d */ /* 0x000fe20000010000 */
[----:B------:R-:W-:-:S05]  /*0e30*/  ISETP.GE.AND P0, PT, R9, 0x1, PT ;  /* 0x000000010900780c */ /* 0x000fca0003f06270 */
[----:B------:R-:W3:Y:S02]  /*0e40*/  F2I.U32.TRUNC.NTZ R147, R4 ;  /* 0x0000000400937305 */ /* 0x000ee4000020f000 */
[----:B------:R-:W2:Y:S01]  /*0e50*/  S2UR UR36, SR_CTAID.Z ;  /* 0x00000000002479c3 */ /* 0x000ea20000002700 */
[----:B----4-:R-:W-:-:S05]  /*0e60*/  IADD3 R170, PT, PT, -R170, RZ, RZ ;  /* 0x000000ffaaaa7210 */ /* 0x010fca0007ffe1ff */
[----:B-1----:R-:W-:Y:S01]  /*0e70*/  IMAD R170, R3, R170, UR5 ;  /* 0x0000000503aa7e24 */ /* 0x002fe2000f8e02aa */
[----:B---3--:R-:W-:-:S05]  /*0e80*/  IADD3 R147, PT, PT, -R147, RZ, RZ ;  /* 0x000000ff93937210 */ /* 0x008fca0007ffe1ff */
[----:B--2---:R-:W-:Y:S01]  /*0e90*/  IMAD R147, R2, R147, UR4 ;  /* 0x0000000402937e24 */ /* 0x004fe2000f8e0293 */
[----:B------:R-:W-:Y:S06]  /*0ea0*/  @!P0 BRA `(.L_x_15) ;  /* 0x0000000000b88947 */ /* 0x000fec0003800000 */
[----:B------:R-:W1:Y:S01]  /*0eb0*/  LDC.64 R4, c[0x0][0xb18] ;  /* 0x0002c600ff047b82 */ /* 0x000e620000000a00 */
[----:B------:R-:W-:-:S07]  /*0ec0*/  ISETP.NE.AND P0, PT, R9, 0x1, PT ;  /* 0x000000010900780c */ /* 0x000fce0003f05270 */
[----:B------:R-:W2:Y:S08]  /*0ed0*/  LDC R10, c[0x0][0xb0c] ;  /* 0x0002c300ff0a7b82 */ /* 0x000eb00000000800 */
[----:B------:R-:W3:Y:S08]  /*0ee0*/  LDC R11, c[0x0][0x370] ;  /* 0x0000dc00ff0b7b82 */ /* 0x000ef00000000800 */
[----:B------:R-:W4:Y:S01]  /*0ef0*/  LDC R12, c[0x0][0x374] ;  /* 0x0000dd00ff0c7b82 */ /* 0x000f220000000800 */
[----:B-1----:R-:W-:-:S07]  /*0f00*/  ISETP.NE.AND P1, PT, R4, 0x1, PT ;  /* 0x000000010400780c */ /* 0x002fce0003f25270 */
[----:B------:R-:W3:Y:S01]  /*0f10*/  LDC.64 R6, c[0x0][0xb10] ;  /* 0x0002c400ff067b82 */ /* 0x000ee20000000a00 */
[----:B--2---:R-:W-:-:S07]  /*0f20*/  ISETP.NE.AND P2, PT, R10, 0x1, PT ;  /* 0x000000010a00780c */ /* 0x004fce0003f45270 */
[----:B------:R-:W1:Y:S08]  /*0f30*/  LDC R8, c[0x0][0xb20] ;  /* 0x0002c800ff087b82 */ /* 0x000e700000000800 */
[----:B------:R-:W2:Y:S01]  /*0f40*/  LDC.64 R2, c[0x0][0xb28] ;  /* 0x0002ca00ff027b82 */ /* 0x000ea20000000a00 */
[----:B----4-:R-:W-:-:S04]  /*0f50*/  IMAD.HI.U32 R13, R12, R5, RZ ;  /* 0x000000050c0d7227 */ /* 0x010fc800078e00ff */
[----:B------:R-:W-:-:S04]  /*0f60*/  IMAD.HI.U32 R5, R20, R5, RZ ;  /* 0x0000000514057227 */ /* 0x000fc800078e00ff */
[----:B---3--:R-:W-:-:S04]  /*0f70*/  IMAD.HI.U32 R14, R11, R6, RZ ;  /* 0x000000060b0e7227 */ /* 0x008fc800078e00ff */
[C---:B------:R-:W-:Y:S01]  /*0f80*/  IMAD.HI.U32 R16, R21.reuse, R6, RZ ;  /* 0x0000000615107227 */ /* 0x040fe200078e00ff */
[-C--:B------:R-:W-:Y:S02]  /*0f90*/  @P2 SHF.R.U32.HI R11, RZ, R7.reuse, R14 ;  /* 0x00000007ff0b2219 */ /* 0x080fe4000001160e */
[-C--:B-1----:R-:W-:Y:S02]  /*0fa0*/  @P1 SHF.R.U32.HI R12, RZ, R8.reuse, R13 ;  /* 0x00000008ff0c1219 */ /* 0x082fe4000001160d */
[----:B------:R-:W-:Y:S02]  /*0fb0*/  SHF.R.U32.HI R5, RZ, R8, R5 ;  /* 0x00000008ff057219 */ /* 0x000fe40000011605 */
[----:B------:R-:W-:Y:S02]  /*0fc0*/  SHF.R.U32.HI R16, RZ, R7, R16 ;  /* 0x00000007ff107219 */ /* 0x000fe40000011610 */
[----:B------:R-:W-:Y:S01]  /*0fd0*/  SEL R5, R20, R5, !P1 ;  /* 0x0000000514057207 */ /* 0x000fe20004800000 */
[----:B--2---:R-:W-:Y:S01]  /*0fe0*/  IMAD.HI.U32 R14, R12, R2, RZ ;  /* 0x000000020c0e7227 */ /* 0x004fe200078e00ff */
[----:B------:R-:W-:-:S02]  /*0ff0*/  SEL R7, R21, R16, !P2 ;  /* 0x0000001015077207 */ /* 0x000fc40005000000 */
[----:B------:R-:W-:Y:S01]  /*1000*/  IADD3 R13, PT, PT, -R5, RZ, RZ ;  /* 0x000000ff050d7210 */ /* 0x000fe20007ffe1ff */
[----:B------:R-:W-:Y:S01]  /*1010*/  IMAD.HI.U32 R6, R11, R2, RZ ;  /* 0x000000020b067227 */ /* 0x000fe200078e00ff */
[----:B------:R-:W-:-:S03]  /*1020*/  @P0 SHF.R.U32.HI R12, RZ, R3, R14 ;  /* 0x00000003ff0c0219 */ /* 0x000fc6000001160e */
[----:B------:R-:W-:Y:S01]  /*1030*/  IMAD R13, R4, R13, R20 ;  /* 0x0000000d040d7224 */ /* 0x000fe200078e0214 */
[----:B------:R-:W-:Y:S01]  /*1040*/  @P0 SHF.R.U32.HI R11, RZ, R3, R6 ;  /* 0x00000003ff0b0219 */ /* 0x000fe20000011606 */
[----:B------:R-:W-:-:S04]  /*1050*/  IMAD R12, R12, R9, RZ ;  /* 0x000000090c0c7224 */ /* 0x000fc800078e02ff */
[----:B------:R-:W-:Y:S01]  /*1060*/  IMAD R6, R11, R9, RZ ;  /* 0x000000090b067224 */ /* 0x000fe200078e02ff */
[----:B------:R-:W-:-:S04]  /*1070*/  ISETP.GE.AND P1, PT, R5, R12, PT ;  /* 0x0000000c0500720c */ /* 0x000fc80003f26270 */
[----:B------:R-:W-:Y:S01]  /*1080*/  ISETP.GE.OR P1, PT, R7, R6, P1 ;  /* 0x000000060700720c */ /* 0x000fe20000f26670 */
[----:B------:R-:W-:-:S05]  /*1090*/  IMAD.HI.U32 R6, R5, R2, RZ ;  /* 0x0000000205067227 */ /* 0x000fca00078e00ff */
[----:B------:R-:W-:-:S04]  /*10a0*/  SHF.R.U32.HI R6, RZ, R3, R6 ;  /* 0x00000003ff067219 */ /* 0x000fc80000011606 */
[----:B------:R-:W-:-:S03]  /*10b0*/  SEL R6, R5, R6, !P0 ;  /* 0x0000000605067207 */ /* 0x000fc60004000000 */
[----:B------:R-:W-:Y:S01]  /*10c0*/  @!P1 IMAD.HI.U32 R8, R7, R2, RZ ;  /* 0x0000000207089227 */ /* 0x000fe200078e00ff */
[----:B------:R-:W-:-:S04]  /*10d0*/  IADD3 R2, PT, PT, -R6, RZ, RZ ;  /* 0x000000ff06027210 */ /* 0x000fc80007ffe1ff */
[----:B------:R-:W-:Y:S01]  /*10e0*/  @!P1 SHF.R.U32.HI R8, RZ, R3, R8 ;  /* 0x00000003ff089219 */ /* 0x000fe20000011608 */
[----:B------:R-:W-:-:S03]  /*10f0*/  IMAD R2, R9, R2, R5 ;  /* 0x0000000209027224 */ /* 0x000fc600078e0205 */
[----:B------:R-:W-:-:S05]  /*1100*/  @!P1 SEL R3, R7, R8, !P0 ;  /* 0x0000000807039207 */ /* 0x000fca0004000000 */
[--C-:B------:R-:W-:Y:S02]  /*1110*/  @!P1 IMAD.IADD R6, R6, 0x1, -R3.reuse ;  /* 0x0000000106069824 */ /* 0x100fe400078e0a03 */
[----:B------:R-:W-:Y:S01]  /*1120*/  @!P1 IMAD R3, R2, R11, R3 ;  /* 0x0000000b02039224 */ /* 0x000fe200078e0203 */
[----:B------:R-:W-:Y:S01]  /*1130*/  IADD3 R2, PT, PT, -R7, RZ, RZ ;  /* 0x000000ff07027210 */ /* 0x000fe20007ffe1ff */
[----:B------:R-:W-:Y:S02]  /*1140*/  @!P1 IMAD R5, R6, R9, R7 ;  /* 0x0000000906059224 */ /* 0x000fe400078e0207 */
[----:B------:R-:W-:Y:S02]  /*1150*/  @!P1 IMAD.MOV.U32 R7, RZ, RZ, R3 ;  /* 0x000000ffff079224 */ /* 0x000fe400078e0003 */
[----:B------:R-:W-:Y:S02]  /*1160*/  IMAD R2, R10, R2, R21 ;  /* 0x000000020a027224 */ /* 0x000fe400078e0215 */
[----:B------:R-:W-:-:S02]  /*1170*/  IMAD R20, R5, R4, R13 ;  /* 0x0000000405147224 */ /* 0x000fc400078e020d */
[----:B------:R-:W-:Y:S02]  /*1180*/  IMAD R21, R7, R10, R2 ;  /* 0x0000000a07157224 */ /* 0x000fe400078e0202 */
.L_x_15:
[----:B------:R-:W1:Y:S01]  /*1190*/  LDCU UR4, c[0x0][0xb30] ;  /* 0x00016600ff0477ac */ /* 0x000e620008000800 */
[----:B------:R-:W2:Y:S08]  /*11a0*/  S2UR UR37, SR_CgaCtaId ;  /* 0x00000000002579c3 */ /* 0x000eb00000008800 */
[----:B------:R-:W3:Y:S01]  /*11b0*/  LDC R72, c[0x0][0xb24] ;  /* 0x0002c900ff487b82 */ /* 0x000ee20000000800 */
[----:B-1----:R-:W-:-:S09]  /*11c0*/  UISETP.NE.AND UP1, UPT, UR4, 0x1, UPT ;  /* 0x000000010400788c */ /* 0x002fd2000bf25270 */
[----:B--2---:R-:W-:Y:S05]  /*11d0*/  BRA.U UP1, `(.L_x_16) ;  /* 0x0000000101407547 */ /* 0x004fea000b800000 */
[----:B------:R-:W1:Y:S08]  /*11e0*/  LDC.64 R4, c[0x0][0xb10] ;  /* 0x0002c400ff047b82 */ /* 0x000e700000000a00 */
[----:B------:R-:W2:Y:S08]  /*11f0*/  LDC.64 R2, c[0x0][0xb18] ;  /* 0x0002c600ff027b82 */ /* 0x000eb00000000a00 */
[----:B------:R-:W4:Y:S08]  /*1200*/  LDC R6, c[0x0][0xb20] ;  /* 0x0002c800ff067b82 */ /* 0x000f300000000800 */
[----:B------:R-:W3:Y:S01]  /*1210*/  LDC R8, c[0x0][0xb0c] ;  /* 0x0002c300ff087b82 */ /* 0x000ee20000000800 */
[----:B-1----:R-:W-:-:S05]  /*1220*/  IMAD.HI.U32 R4, R21, R4, RZ ;  /* 0x0000000415047227 */ /* 0x002fca00078e00ff */
[----:B------:R-:W-:Y:S01]  /*1230*/  SHF.R.U32.HI R4, RZ, R5, R4 ;  /* 0x00000005ff047219 */ /* 0x000fe20000011604 */
[----:B--2---:R-:W-:Y:S01]  /*1240*/  IMAD.HI.U32 R3, R20, R3, RZ ;  /* 0x0000000314037227 */ /* 0x004fe200078e00ff */
[----:B------:R-:W-:-:S04]  /*1250*/  ISETP.NE.AND P0, PT, R2, 0x1, PT ;  /* 0x000000010200780c */ /* 0x000fc80003f05270 */
[----:B----4-:R-:W-:-:S04]  /*1260*/  SHF.R.U32.HI R3, RZ, R6, R3 ;  /* 0x00000006ff037219 */ /* 0x010fc80000011603 */
[----:B------:R-:W-:Y:S02]  /*1270*/  SEL R3, R20, R3, !P0 ;  /* 0x0000000314037207 */ /* 0x000fe40004000000 */
[----:B---3--:R-:W-:-:S04]  /*1280*/  ISETP.NE.AND P1, PT, R8, 0x1, PT ;  /* 0x000000010800780c */ /* 0x008fc80003f25270 */
[----:B------:R-:W-:-:S05]  /*1290*/  SEL R4, R21, R4, !P1 ;  /* 0x0000000415047207 */ /* 0x000fca0004800000 */
[----:B------:R-:W-:Y:S02]  /*12a0*/  IMAD.IADD R5, R3, 0x1, -R4 ;  /* 0x0000000103057824 */ /* 0x000fe400078e0a04 */
[----:B------:R-:W-:Y:S02]  /*12b0*/  IMAD.IADD R3, R4, 0x1, -R3 ;  /* 0x0000000104037824 */ /* 0x000fe400078e0a03 */
[----:B------:R-:W-:Y:S02]  /*12c0*/  IMAD R21, R5, R8, R21 ;  /* 0x0000000805157224 */ /* 0x000fe400078e0215 */
[----:B------:R-:W-:-:S07]  /*12d0*/  IMAD R20, R3, R2, R20 ;  /* 0x0000000203147224 */ /* 0x000fce00078e0214 */
.L_x_16:
[----:B------:R-:W-:Y:S01]  /*12e0*/  BAR.SYNC.DEFER_BLOCKING 0x0 ;  /* 0x0000000000007b1d */ /* 0x000fe20000010000 */
[----:B------:R-:W-:Y:S01]  /*12f0*/  UISETP.NE.AND UP1, UPT, UR8, 0x2, UPT ;  /* 0x000000020800788c */ /* 0x000fe2000bf25270 */
[----:B------:R-:W-:Y:S02]  /*1300*/  ISETP.NE.OR P5, PT, R0, 0x2, !P5 ;  /* 0x000000020000780c */ /* 0x000fe40006fa5670 */
[----:B------:R-:W-:-:S06]  /*1310*/  LOP3.LUT R2, R189, 0x1f, RZ, 0xc0, !PT ;  /* 0x0000001fbd027812 */ /* 0x000fcc00078ec0ff */
[----:B------:R-:W-:Y:S05]  /*1320*/  BRA.U UP1, `(.L_x_17) ;  /* 0x00000011010c7547 */ /* 0x000fea000b800000 */
[----:B------:R-:W1:Y:S01]  /*1330*/  LDCU UR13, c[0x0][0x38c] ;  /* 0x00007180ff0d77ac */ /* 0x000e620008000800 */
[----:B------:R-:W2:Y:S01]  /*1340*/  LDC R9, c[0x0][0x370] ;  /* 0x0000dc00ff097b82 */ /* 0x000ea20000000800 */
[----:B------:R-:W-:Y:S01]  /*1350*/  PLOP3.LUT P1, PT, PT, PT, UP2, 0x80, 0x8 ;  /* 0x000000000008781c */ /* 0x000fe20003f2f028 */
[----:B------:R-:W-:Y:S01]  /*1360*/  IMAD.MOV.U32 R15, RZ, RZ, 0x1 ;  /* 0x00000001ff0f7424 */ /* 0x000fe200078e00ff */
[----:B------:R-:W-:Y:S01]  /*1370*/  ISETP.EQ.OR P4, PT, R2, RZ, P5 ;  /* 0x000000ff0200720c */ /* 0x000fe20002f82670 */
[----:B------:R-:W-:Y:S01]  /*1380*/  IMAD.MOV.U32 R14, RZ, RZ, RZ ;  /* 0x000000ffff0e7224 */ /* 0x000fe200078e00ff */
[----:B------:R-:W-:Y:S02]  /*1390*/  PLOP3.LUT P1, PT, P1, PT, PT, 0x8, 0x80 ;  /* 0x000000000080781c */ /* 0x000fe40000f2e170 */
[----:B------:R-:W-:Y:S01]  /*13a0*/  CS2R R12, SRZ ;  /* 0x00000000000c7805 */ /* 0x000fe2000001ff00 */
[----:B------:R-:W-:Y:S01]  /*13b0*/  IMAD.MOV.U32 R10, RZ, RZ, 0x1 ;  /* 0x00000001ff0a7424 */ /* 0x000fe200078e00ff */
[----:B------:R-:W4:Y:S01]  /*13c0*/  LDC R0, c[0x0][0x374] ;  /* 0x0000dd00ff007b82 */ /* 0x000f220000000800 */
[----:B------:R-:W2:Y:S01]  /*13d0*/  LDCU.64 UR22, c[0x0][0x348] ;  /* 0x00006900ff1677ac */ /* 0x000ea20008000a00 */
[----:B------:R-:W-:Y:S01]  /*13e0*/  UMOV UR6, URZ ;  /* 0x000000ff00067c82 */ /* 0x000fe20008000000 */
[----:B-1----:R-:W-:-:S04]  /*13f0*/  UIADD3 UR5, UPT, UPT, UR13, 0x7f, URZ ;  /* 0x0000007f0d057890 */ /* 0x002fc8000fffe0ff */
[----:B------:R-:W-:-:S04]  /*1400*/  USHF.R.S32.HI UR4, URZ, 0x1f, UR5 ;  /* 0x0000001fff047899 */ /* 0x000fc80008011405 */
[----:B------:R-:W-:-:S04]  /*1410*/  ULEA.HI UR4, UR4, UR5, URZ, 0x7 ;  /* 0x0000000504047291 */ /* 0x000fc8000f8f38ff */
[----:B------:R-:W-:Y:S02]  /*1420*/  USHF.R.S32.HI UR15, URZ, 0x7, UR4 ;  /* 0x00000007ff0f7899 */ /* 0x000fe40008011404 */
[----:B------:R-:W-:Y:S02]  /*1430*/  UIADD3 UR4, UPT, UPT, UR13, -0x1, URZ ;  /* 0xffffffff0d047890 */ /* 0x000fe4000fffe0ff */
[----:B------:R-:W-:Y:S02]  /*1440*/  UISETP.LT.U32.AND UP0, UPT, UR15, 0x2, UPT ;  /* 0x000000020f00788c */ /* 0x000fe4000bf01070 */
[----:B------:R-:W-:Y:S02]  /*1450*/  UISETP.GE.U32.AND UP1, UPT, UR4, -0xff, UPT ;  /* 0xffffff010400788c */ /* 0x000fe4000bf26070 */
[----:B------:R-:W-:Y:S02]  /*1460*/  USEL UR14, UR15, 0x2, UP0 ;  /* 0x000000020f0e7887 */ /* 0x000fe40008000000 */
[----:B------:R-:W-:-:S02]  /*1470*/  UIADD3 UR13, UPT, UPT, UR13, 0xfe, URZ ;  /* 0x000000fe0d0d7890 */ /* 0x000fc4000fffe0ff */
[----:B------:R-:W-:Y:S02]  /*1480*/  UIADD3 UR5, UPT, UPT, UR14, -0x1, URZ ;  /* 0xffffffff0e057890 */ /* 0x000fe4000fffe0ff */
[----:B------:R-:W-:-:S03]  /*1490*/  UIADD3 UR7, UPT, UPT, UR15, -UR14, URZ ;  /* 0x8000000e0f077290 */ /* 0x000fc6000fffe0ff */
[----:B------:R-:W-:-:S04]  /*14a0*/  @UP1 UIADD3 UR5, UPT, UPT, UR14, URZ, URZ ;  /* 0x000000ff0e051290 */ /* 0x000fc8000fffe0ff */
[----:B--2---:R-:W-:-:S12]  /*14b0*/  UIADD3 UR5, UPT, UPT, UR5, 0x1, URZ ;  /* 0x0000000105057890 */ /* 0x004fd8000fffe0ff */
.L_x_35:
[----:B------:R-:W-:Y:S01]  /*14c0*/  UISETP.NE.AND UP0, UPT, UR37, URZ, UPT ;  /* 0x000000ff2500728c */ /* 0x000fe2000bf05270 */
[----:B------:R-:W1:Y:S08]  /*14d0*/  S2UR UR37, SR_CgaCtaId ;  /* 0x00000000002579c3 */ /* 0x000e700000008800 */
[----:B------:R-:W-:Y:S05]  /*14e0*/  BRA.U UP0, `(.L_x_18) ;  /* 0x0000000100347547 */ /* 0x000fea000b800000 */
[----:B------:R-:W2:Y:S01]  /*14f0*/  S2R R2, SR_CgaCtaId ;  /* 0x0000000000027919 */ /* 0x000ea20000008800 */
[----:B------:R-:W-:-:S04]  /*1500*/  MOV R3, 0x400 ;  /* 0x0000040000037802 */ /* 0x000fc80000000f00 */
[----:B--2---:R-:W-:Y:S02]  /*1510*/  LEA R3, R2, R3, 0x18 ;  /* 0x0000000302037211 */ /* 0x004fe400078ec0ff */
[----:B------:R-:W-:-:S03]  /*1520*/  SHF.L.U32 R2, R10, 0x1f, RZ ;  /* 0x0000001f0a027819 */ /* 0x000fc600000006ff */
[----:B------:R-:W-:-:S04]  /*1530*/  IMAD R3, R12, 0x8, R3 ;  /* 0x000000080c037824 */ /* 0x000fc800078e0203 */
[----:B------:R-:W2:Y:S02]  /*1540*/  SYNCS.PHASECHK.TRANS64.TRYWAIT P0, [R3+URZ+0xc0], R2 ;  /* 0x0000c002030075a7 */ /* 0x000ea400080011ff */
[----:B--2---:R-:W-:Y:S05]  /*1550*/  @!P0 BRA `(.L_x_19) ;  /* 0x0000006800cc8947 */ /* 0x004fea0003800000 */
.L_x_104:
[----:B------:R-:W-:Y:S01]  /*1560*/  VIADD R12, R12, 0x1 ;  /* 0x000000010c0c7836 */ /* 0x000fe20000000000 */
[----:B------:R2:W-:Y:S04]  /*1570*/  SYNCS.ARRIVE.TRANS64.A1T0 RZ, [R3+URZ+0xb0], RZ ;  /* 0x0000b0ff03ff79a7 */ /* 0x0005e800081000ff */
[----:B------:R-:W-:-:S04]  /*1580*/  ISETP.NE.AND P0, PT, R12, 0x2, PT ;  /* 0x000000020c00780c */ /* 0x000fc80003f05270 */
[----:B------:R-:W-:Y:S02]  /*1590*/  SEL R12, R12, RZ, P0 ;  /* 0x000000ff0c0c7207 */ /* 0x000fe40000000000 */
[----:B--2---:R-:W-:-:S04]  /*15a0*/  SEL R3, RZ, 0x1, P0 ;  /* 0x00000001ff037807 */ /* 0x004fc80000000000 */
[----:B------:R-:W-:-:S07]  /*15b0*/  LOP3.LUT R10, R10, R3, RZ, 0x3c, !PT ;  /* 0x000000030a0a7212 */ /* 0x000fce00078e3cff */
.L_x_18:
[----:B------:R-:W-:Y:S01]  /*15c0*/  UMOV UR4, 0x400 ;  /* 0x0000040000047882 */ /* 0x000fe20000000000 */
[----:B------:R-:W-:Y:S01]  /*15d0*/  SHF.L.U32 R2, R15, 0x1f, RZ ;  /* 0x0000001f0f027819 */ /* 0x000fe200000006ff */
[----:B-1----:R-:W-:Y:S01]  /*15e0*/  ULEA UR4, UR37, UR4, 0x18 ;  /* 0x0000000425047291 */ /* 0x002fe2000f8ec0ff */
[----:B------:R-:W-:Y:S01]  /*15f0*/  R2UR UR35, R21 ;  /* 0x00000000152372ca */ /* 0x000fe200000e0000 */
[----:B------:R-:W-:Y:S01]  /*1600*/  UISETP.GE.U32.AND UP0, UPT, UR13, 0xff, UPT ;  /* 0x000000ff0d00788c */ /* 0x000fe2000bf06070 */
[----:B------:R-:W-:Y:S01]  /*1610*/  R2UR UR11, R20 ;  /* 0x00000000140b72ca */ /* 0x000fe200000e0000 */
[----:B------:R-:W-:Y:S01]  /*1620*/  ULEA UR8, UR6, UR4, 0x3 ;  /* 0x0000000406087291 */ /* 0x000fe2000f8e18ff */
[----:B------:R-:W-:-:S08]  /*1630*/  UMOV UR24, URZ ;  /* 0x000000ff00187c82 */ /* 0x000fd00008000000 */
[----:B------:R1:W2:Y:S01]  /*1640*/  SYNCS.PHASECHK.TRANS64.TRYWAIT P0, [UR8+0x10], R2 ;  /* 0x00001002ff0075a7 */ /* 0x0002a20008001108 */
[----:B------:R-:W-:Y:S02]  /*1650*/  USHF.L.U32 UR35, UR35, 0x7, URZ ;  /* 0x0000000723237899 */ /* 0x000fe400080006ff */
[----:B------:R-:W-:Y:S01]  /*1660*/  USHF.L.U32 UR11, UR11, 0x7, URZ ;  /* 0x000000070b0b7899 */ /* 0x000fe200080006ff */
[----:B------:R-:W-:Y:S11]  /*1670*/  BRA.U !UP0, `(.L_x_20) ;  /* 0x0000000108a47547 */ /* 0x000ff6000b800000 */
[----:B------:R-:W-:Y:S01]  /*1680*/  UMOV UR16, URZ ;  /* 0x000000ff00107c82 */ /* 0x000fe20008000000 */
[----:B------:R-:W-:-:S05]  /*1690*/  UMOV UR17, UR6 ;  /* 0x0000000600117c82 */ /* 0x000fca0008000000 */
.L_x_25:
[----:B-1----:R-:W-:Y:S01]  /*16a0*/  ULEA UR33, UR17, UR4, 0x3 ;  /* 0x0000000411217291 */ /* 0x002fe2000f8e18ff */
[----:B--2---:R-:W-:Y:S01]  /*16b0*/  @!P5 MOV R3, 0x8000 ;  /* 0x000080000003d802 */ /* 0x004fe20000000f00 */
[----:B--2---:R-:W-:Y:S10]  /*16c0*/  @P0 BRA `(.L_x_21) ;  /* 0x00000000000c0947 */ /* 0x004ff40003800000 */
[----:B------:R-:W-:-:S04]  /*16d0*/  SHF.L.U32 R5, R15, 0x1f, RZ ;  /* 0x0000001f0f057819 */ /* 0x000fc800000006ff */
[----:B------:R-:W2:Y:S02]  /*16e0*/  SYNCS.PHASECHK.TRANS64.TRYWAIT P0, [UR33+0x10], R5 ;  /* 0x00001005ff0075a7 */ /* 0x000ea40008001121 */
[----:B--2---:R-:W-:Y:S05]  /*16f0*/  @!P0 BRA `(.L_x_22) ;  /* 0x0000006800788947 */ /* 0x004fea0003800000 */
.L_x_21:
[----:B------:R2:W-:Y:S01]  /*1700*/  @!P5 SYNCS.ARRIVE.TRANS64 RZ, [UR33], R3 ;  /* 0x00000003ffffd9a7 */ /* 0x0005e20008000021 */
[----:B------:R-:W-:Y:S04]  /*1710*/  BSSY.RECONVERGENT B0, `(.L_x_23) ;  /* 0x0000003000007945 */ /* 0x000fe80003800200 */
[----:B------:R-:W-:Y:S05]  /*1720*/  @P4 BRA `(.L_x_24) ;  /* 0x0000000000044947 */ /* 0x000fea0003800000 */
[----:B------:R-:W-:Y:S05]  /*1730*/  BPT.TRAP 0x1 ;  /* 0x000000040000795c */ /* 0x000fea0000300000 */
.L_x_24:
[----:B------:R-:W-:Y:S05]  /*1740*/  BSYNC.RECONVERGENT B0 ;  /* 0x0000000000007941 */ /* 0x000fea0003800200 */
.L_x_23:
[----:B------:R-:W-:Y:S02]  /*1750*/  UIADD3 UR6, UPT, UPT, UR17, 0x1, URZ ;  /* 0x0000000111067890 */ /* 0x000fe4000fffe0ff */
[----:B------:R-:W-:Y:S02]  /*1760*/  UIADD3 UR26, UP1, UPT, UR22, 0x80, URZ ;  /* 0x00000080161a7890 */ /* 0x000fe4000ff3e0ff */
[----:B------:R-:W-:Y:S02]  /*1770*/  UISETP.NE.AND UP0, UPT, UR6, 0x2, UPT ;  /* 0x000000020600788c */ /* 0x000fe4000bf05270 */
[----:B------:R-:W-:Y:S02]  /*1780*/  USHF.L.U32 UR34, UR16, 0x7, URZ ;  /* 0x0000000710227899 */ /* 0x000fe400080006ff */
[----:B------:R-:W-:Y:S02]  /*1790*/  USEL UR9, URZ, 0x1, UP0 ;  /* 0x00000001ff097887 */ /* 0x000fe40008000000 */
[----:B------:R-:W-:-:S02]  /*17a0*/  USEL UR6, UR6, URZ, UP0 ;  /* 0x000000ff06067287 */ /* 0x000fc40008000000 */
[----:B------:R-:W-:Y:S02]  /*17b0*/  UIADD3 UR20, UP0, UPT, UR22, 0x180, URZ ;  /* 0x0000018016147890 */ /* 0x000fe4000ff1e0ff */
[----:B------:R-:W-:Y:S01]  /*17c0*/  ULEA UR8, UR6, UR4, 0x3 ;  /* 0x0000000406087291 */ /* 0x000fe2000f8e18ff */
[----:B------:R-:W-:Y:S01]  /*17d0*/  LOP3.LUT R15, R15, UR9, RZ, 0x3c, !PT ;  /* 0x000000090f0f7c12 */ /* 0x000fe2000f8e3cff */
[----:B------:R-:W-:Y:S02]  /*17e0*/  UIADD3.X UR27, UPT, UPT, URZ, UR23, URZ, UP1, !UPT ;  /* 0x00000017ff1b7290 */ /* 0x000fe40008ffe4ff */
[----:B------:R-:W-:Y:S01]  /*17f0*/  UIADD3.X UR21, UPT, UPT, URZ, UR23, URZ, UP0, !UPT ;  /* 0x00000017ff157290 */ /* 0x000fe200087fe4ff */
[----:B-1----:R-:W-:Y:S01]  /*1800*/  SHF.L.U32 R2, R15, 0x1f, RZ ;  /* 0x0000001f0f027819 */ /* 0x002fe200000006ff */
[----:B------:R-:W-:Y:S01]  /*1810*/  UMOV UR18, 0x0 ;  /* 0x0000000000127882 */ /* 0x000fe20000000000 */
[----:B------:R-:W-:Y:S01]  /*1820*/  UMOV UR19, 0x10000000 ;  /* 0x1000000000137882 */ /* 0x000fe20000000000 */
[----:B------:R-:W-:Y:S01]  /*1830*/  UMOV UR12, UR36 ;  /* 0x00000024000c7c82 */ /* 0x000fe20008000000 */
[----:B------:R1:W1:Y:S01]  /*1840*/  SYNCS.PHASECHK.TRANS64.TRYWAIT P0, [UR8+0x10], R2 ;  /* 0x00001002ff0075a7 */ /* 0x0002620008001108 */
[----:B------:R-:W-:Y:S01]  /*1850*/  ULEA UR8, UR17, UR4, 0xe ;  /* 0x0000000411087291 */ /* 0x000fe2000f8e70ff */
[----:B------:R-:W-:Y:S01]  /*1860*/  UMOV UR9, UR33 ;  /* 0x0000002100097c82 */ /* 0x000fe20008000000 */
[----:B------:R-:W-:-:S02]  /*1870*/  UMOV UR10, UR34 ;  /* 0x00000022000a7c82 */ /* 0x000fc40008000000 */
[----:B------:R-:W-:Y:S02]  /*1880*/  UIADD3 UR32, UPT, UPT, UR8, 0x8400, URZ ;  /* 0x0000840008207890 */ /* 0x000fe4000fffe0ff */
[----:B------:R-:W-:Y:S02]  /*1890*/  UIADD3 UR8, UPT, UPT, UR8, 0x10400, URZ ;  /* 0x0001040008087890 */ /* 0x000fe4000fffe0ff */
[----:B------:R-:W-:Y:S01]  /*18a0*/  UIADD3 UR16, UPT, UPT, UR16, 0x1, URZ ;  /* 0x0000000110107890 */ /* 0x000fe2000fffe0ff */
[----:B------:R-:W-:Y:S01]  /*18b0*/  UMOV UR24, UR5 ;  /* 0x0000000500187c82 */ /* 0x000fe20008000000 */
[----:B------:R-:W-:Y:S02]  /*18c0*/  UMOV UR17, UR6 ;  /* 0x0000000600117c82 */ /* 0x000fe40008000000 */
[----:B------:R-:W-:Y:S01]  /*18d0*/  UISETP.NE.AND UP0, UPT, UR16, UR5, UPT ;  /* 0x000000051000728c */ /* 0x000fe2000bf05270 */
[----:B------:R1:W-:Y:S02]  /*18e0*/  UTMALDG.3D [UR32], [UR26], desc[UR18] ;  /* 0x000012201a0075b4 */ /* 0x0003e40008011000 */
[----:B------:R1:W-:Y:S06]  /*18f0*/  UTMALDG.3D [UR8], [UR20], desc[UR18] ;  /* 0x00001208140075b4 */ /* 0x0003ec0008011000 */
[----:B------:R-:W-:Y:S05]  /*1900*/  BRA.U UP0, `(.L_x_25) ;  /* 0xfffffffd00647547 */ /* 0x000fea000b83ffff */
.L_x_20:
[----:B-1----:R-:W-:Y:S01]  /*1910*/  ULEA UR8, UR6, UR4, 0x3 ;  /* 0x0000000406087291 */ /* 0x002fe2000f8e18ff */
[----:B------:R-:W-:Y:S01]  /*1920*/  SHF.L.U32 R2, R15, 0x1f, RZ ;  /* 0x0000001f0f027819 */ /* 0x000fe200000006ff */
[----:B------:R-:W-:Y:S01]  /*1930*/  @!P1 SYNCS.ARRIVE.TRANS64.A1T0 RZ, [UR4+0x48], RZ ;  /* 0x000048ffffff99a7 */ /* 0x000fe20008100004 */
[----:B------:R-:W-:-:S06]  /*1940*/  UISETP.GT.AND UP0, UPT, UR15, UR14, UPT ;  /* 0x0000000e0f00728c */ /* 0x000fcc000bf04270 */
[----:B--2---:R1:W2:Y:S03]  /*1950*/  SYNCS.PHASECHK.TRANS64.TRYWAIT P0, [UR8+0x10], R2 ;  /* 0x00001002ff0075a7 */ /* 0x0042a60008001108 */
[----:B------:R-:W-:Y:S05]  /*1960*/  BRA.U !UP0, `(.L_x_26) ;  /* 0x0000000108a87547 */ /* 0x000fea000b800000 */
[----:B------:R-:W-:Y:S01]  /*1970*/  UIADD3 UR21, UPT, UPT, UR7, UR24, URZ ;  /* 0x0000001807157290 */ /* 0x000fe2000fffe0ff */
[----:B------:R-:W-:-:S11]  /*1980*/  UMOV UR25, UR6 ;  /* 0x0000000600197c82 */ /* 0x000fd60008000000 */
.L_x_31:
[----:B-1----:R-:W-:Y:S01]  /*1990*/  ULEA UR17, UR25, UR4, 0x3 ;  /* 0x0000000419117291 */ /* 0x002fe2000f8e18ff */
[----:B--2---:R-:W-:Y:S01]  /*19a0*/  @!P5 MOV R3, 0x8000 ;  /* 0x000080000003d802 */ /* 0x004fe20000000f00 */
[----:B--2---:R-:W-:Y:S10]  /*19b0*/  @P0 BRA `(.L_x_27) ;  /* 0x00000000000c0947 */ /* 0x004ff40003800000 */
[----:B------:R-:W-:-:S04]  /*19c0*/  SHF.L.U32 R5, R15, 0x1f, RZ ;  /* 0x0000001f0f057819 */ /* 0x000fc800000006ff */
[----:B------:R-:W2:Y:S02]  /*19d0*/  SYNCS.PHASECHK.TRANS64.TRYWAIT P0, [UR17+0x10], R5 ;  /* 0x00001005ff0075a7 */ /* 0x000ea40008001111 */
[----:B--2---:R-:W-:Y:S05]  /*19e0*/  @!P0 BRA `(.L_x_28) ;  /* 0x0000006400d48947 */ /* 0x004fea0003800000 */
.L_x_27:
[----:B------:R2:W-:Y:S01]  /*19f0*/  @!P5 SYNCS.ARRIVE.TRANS64 RZ, [UR17], R3 ;  /* 0x00000003ffffd9a7 */ /* 0x0005e20008000011 */
[----:B------:R-:W-:Y:S04]  /*1a00*/  BSSY.RECONVERGENT B0, `(.L_x_29) ;  /* 0x0000003000007945 */ /* 0x000fe80003800200 */
[----:B------:R-:W-:Y:S05]  /*1a10*/  @P4 BRA `(.L_x_30) ;  /* 0x0000000000044947 */ /* 0x000fea0003800000 */
[----:B------:R-:W-:Y:S05]  /*1a20*/  BPT.TRAP 0x1 ;  /* 0x000000040000795c */ /* 0x000fea0000300000 */
.L_x_30:
[----:B------:R-:W-:Y:S05]  /*1a30*/  BSYNC.RECONVERGENT B0 ;  /* 0x0000000000007941 */ /* 0x000fea0003800200 */
.L_x_29:
        /* <DEDUP_REMOVED lines=20> */
[----:B------:R-:W-:Y:S01]  /*1b80*/  UIADD3 UR8, UPT, UPT, UR8, 0x10400, URZ ;  /* 0x0001040008087890 */ /* 0x000fe2000fffe0ff */
[----:B------:R-:W-:Y:S01]  /*1b90*/  UMOV UR9, UR17 ;  /* 0x0000001100097c82 */ /* 0x000fe20008000000 */
[----:B------:R-:W-:Y:S01]  /*1ba0*/  UMOV UR10, UR18 ;  /* 0x00000012000a7c82 */ /* 0x000fe20008000000 */
[----:B------:R-:W-:Y:S01]  /*1bb0*/  UIADD3 UR24, UPT, UPT, UR24, 0x1, URZ ;  /* 0x0000000118187890 */ /* 0x000fe2000fffe0ff */
[----:B------:R-:W-:-:S03]  /*1bc0*/  UMOV UR25, UR6 ;  /* 0x0000000600197c82 */ /* 0x000fc60008000000 */
[----:B------:R1:W-:Y:S01]  /*1bd0*/  UTMALDG.3D [UR16], [UR30], desc[UR26] ;  /* 0x00001a101e0075b4 */ /* 0x0003e20008011000 */
[----:B------:R-:W-:Y:S01]  /*1be0*/  UISETP.NE.AND UP0, UPT, UR24, UR21, UPT ;  /* 0x000000151800728c */ /* 0x000fe2000bf05270 */
[----:B------:R1:W-:Y:S08]  /*1bf0*/  UTMALDG.3D [UR8], [UR28], desc[UR26] ;  /* 0x00001a081c0075b4 */ /* 0x0003f00008011000 */
[----:B------:R-:W-:Y:S05]  /*1c00*/  BRA.U UP0, `(.L_x_31) ;  /* 0xfffffffd00607547 */ /* 0x000fea000b83ffff */
.L_x_26:
[C---:B-1----:R-:W-:Y:S01]  /*1c10*/  LEA R2, R14.reuse, UR4, 0x3 ;  /* 0x000000040e027c11 */ /* 0x042fe2000f8e18ff */
[----:B------:R-:W-:Y:S01]  /*1c20*/  NOP ;  /* 0x0000000000007918 */ /* 0x000fe20000000000 */
[----:B--2---:R-:W-:Y:S02]  /*1c30*/  SHF.L.U32 R3, R13, 0x1f, RZ ;  /* 0x0000001f0d037819 */ /* 0x004fe400000006ff */
[----:B------:R-:W-:Y:S02]  /*1c40*/  LEA R4, R14, UR4, 0x4 ;  /* 0x000000040e047c11 */ /* 0x000fe4000f8e20ff */
[----:B------:R-:W1:Y:S02]  /*1c50*/  SYNCS.PHASECHK.TRANS64.TRYWAIT P0, [R2+URZ+0x50], R3 ;  /* 0x00005003020075a7 */ /* 0x000e6400080011ff */
[----:B-1----:R-:W-:Y:S05]  /*1c60*/  @!P0 BRA `(.L_x_32) ;  /* 0x00000064004c8947 */ /* 0x002fea0003800000 */
.L_x_107:
[----:B------:R-:W2:Y:S01]  /*1c70*/  LDS.128 R4, [R4+0xe0] ;  /* 0x0000e00004047984 */ /* 0x000ea20000000c00 */
[----:B---3--:R-:W-:Y:S01]  /*1c80*/  ISETP.GE.AND P0, PT, R72, 0x1, PT ;  /* 0x000000014800780c */ /* 0x008fe20003f06270 */
[----:B-1----:R-:W-:Y:S01]  /*1c90*/  VIADD R2, R2, 0x60 ;  /* 0x0000006002027836 */ /* 0x002fe20000000000 */
[----:B------:R-:W-:Y:S01]  /*1ca0*/  @!PT LDS RZ, [RZ] ;  /* 0x00000000fffff984 */ /* 0x000fe20000000800 */
[----:B------:R-:W-:Y:S01]  /*1cb0*/  @!PT LDS RZ, [RZ] ;  /* 0x00000000fffff984 */ /* 0x000fe20000000800 */
[----:B------:R-:W-:Y:S01]  /*1cc0*/  @!PT LDS RZ, [RZ] ;  /* 0x00000000fffff984 */ /* 0x000fe20000000800 */
[----:B------:R-:W-:Y:S01]  /*1cd0*/  @!PT LDS RZ, [RZ] ;  /* 0x00000000fffff984 */ /* 0x000fe20000000800 */
[----:B------:R1:W-:Y:S06]  /*1ce0*/  MEMBAR.ALL.CTA ;  /* 0x0000000000007992 */ /* 0x0003ec0000008000 */
[----:B-1----:R-:W1:Y:S01]  /*1cf0*/  FENCE.VIEW.ASYNC.S ;  /* 0x00000000000073c6 */ /* 0x002e620000000000 */
[----:B------:R-:W-:-:S04]  /*1d00*/  PRMT R2, RZ, 0x654, R2 ;  /* 0x00000654ff027816 */ /* 0x000fc80000000002 */
[----:B-1----:R1:W-:Y:S01]  /*1d10*/  SYNCS.ARRIVE.TRANS64.RED.A1T0 RZ, [R2+URZ], RZ ;  /* 0x000000ff02ff79a7 */ /* 0x0023e200081004ff */
[----:B--2---:R-:W-:-:S13]  /*1d20*/  LOP3.LUT P2, RZ, R6, 0x1, RZ, 0xc0, !PT ;  /* 0x0000000106ff7812 */ /* 0x004fda000784c0ff */
[----:B------:R-:W-:Y:S01]  /*1d30*/  @P2 SHF.R.U32.HI R3, RZ, 0x10, R5 ;  /* 0x00000010ff032819 */ /* 0x000fe20000011605 */
[----:B------:R-:W-:Y:S01]  /*1d40*/  VOTEU.ANY UP0, P2 ;  /* 0x0000000000ff7886 */ /* 0x000fe20001000100 */
[----:B------:R-:W-:Y:S02]  /*1d50*/  @P2 MOV R11, R4 ;  /* 0x00000004000b2202 */ /* 0x000fe40000000f00 */
[----:B------:R-:W-:Y:S02]  /*1d60*/  @P2 R2UR.BROADCAST UR8, R3 ;  /* 0x00000000030822ca */ /* 0x000fe400008e0000 */
[----:B------:R-:W-:-:S11]  /*1d70*/  @P2 LOP3.LUT R8, R5, 0xffff, RZ, 0xc0, !PT ;  /* 0x0000ffff05082812 */ /* 0x000fd600078ec0ff */
[----:B------:R-:W-:Y:S01]  /*1d80*/  @UP0 UMOV UR36, UR8 ;  /* 0x0000000800240c82 */ /* 0x000fe20008000000 */
[----:B-1----:R-:W-:Y:S05]  /*1d90*/  @!P0 BRA `(.L_x_33) ;  /* 0x0000000000b88947 */ /* 0x002fea0003800000 */
[----:B------:R-:W4:Y:S01]  /*1da0*/  LDC.64 R4, c[0x0][0xb18] ;  /* 0x0002c600ff047b82 */ /* 0x000f220000000a00 */
[----:B------:R-:W-:-:S07]  /*1db0*/  ISETP.NE.AND P3, PT, R72, 0x1, PT ;  /* 0x000000014800780c */ /* 0x000fce0003f65270 */
[----:B------:R-:W1:Y:S08]  /*1dc0*/  LDC.64 R6, c[0x0][0xb10] ;  /* 0x0002c400ff067b82 */ /* 0x000e700000000a00 */
[----:B------:R-:W2:Y:S08]  /*1dd0*/  LDC R16, c[0x0][0xb20] ;  /* 0x0002c800ff107b82 */ /* 0x000eb00000000800 */
[----:B------:R-:W3:Y:S01]  /*1de0*/  LDC R18, c[0x0][0xb0c] ;  /* 0x0002c300ff127b82 */ /* 0x000ee20000000800 */
[----:B----4-:R-:W-:Y:S01]  /*1df0*/  IMAD.HI.U32 R17, R0, R5, RZ ;  /* 0x0000000500117227 */ /* 0x010fe200078e00ff */
[----:B------:R-:W-:-:S03]  /*1e00*/  ISETP.NE.AND P0, PT, R4, 0x1, PT ;  /* 0x000000010400780c */ /* 0x000fc60003f05270 */
[----:B------:R-:W-:-:S03]  /*1e10*/  IMAD.HI.U32 R5, R8, R5, RZ ;  /* 0x0000000508057227 */ /* 0x000fc600078e00ff */
[----:B------:R-:W4:Y:S01]  /*1e20*/  LDC.64 R2, c[0x0][0xb28] ;  /* 0x0002ca00ff027b82 */ /* 0x000f220000000a00 */
[----:B-1----:R-:W-:-:S04]  /*1e30*/  IMAD.HI.U32 R20, R9, R6, RZ ;  /* 0x0000000609147227 */ /* 0x002fc800078e00ff */
[----:B------:R-:W-:Y:S01]  /*1e40*/  IMAD.HI.U32 R22, R11, R6, RZ ;  /* 0x000000060b167227 */ /* 0x000fe200078e00ff */
[----:B------:R-:W-:Y:S02]  /*1e50*/  SHF.R.U32.HI R20, RZ, R7, R20 ;  /* 0x00000007ff147219 */ /* 0x000fe40000011614 */
[-C--:B--2---:R-:W-:Y:S02]  /*1e60*/  SHF.R.U32.HI R17, RZ, R16.reuse, R17 ;  /* 0x00000010ff117219 */ /* 0x084fe40000011611 */
[----:B------:R-:W-:Y:S02]  /*1e70*/  SHF.R.U32.HI R5, RZ, R16, R5 ;  /* 0x00000010ff057219 */ /* 0x000fe40000011605 */
[----:B------:R-:W-:Y:S02]  /*1e80*/  SEL R17, R0, R17, !P0 ;  /* 0x0000001100117207 */ /* 0x000fe40004000000 */
[----:B------:R-:W-:Y:S02]  /*1e90*/  SHF.R.U32.HI R22, RZ, R7, R22 ;  /* 0x00000007ff167219 */ /* 0x000fe40000011616 */
[----:B---3--:R-:W-:-:S02]  /*1ea0*/  ISETP.NE.AND P1, PT, R18, 0x1, PT ;  /* 0x000000011200780c */ /* 0x008fc40003f25270 */
[----:B------:R-:W-:Y:S02]  /*1eb0*/  SEL R5, R8, R5, !P0 ;  /* 0x0000000508057207 */ /* 0x000fe40004000000 */
[----:B------:R-:W-:Y:S02]  /*1ec0*/  SEL R19, R9, R20, !P1 ;  /* 0x0000001409137207 */ /* 0x000fe40004800000 */
[----:B------:R-:W-:Y:S01]  /*1ed0*/  SEL R7, R11, R22, !P1 ;  /* 0x000000160b077207 */ /* 0x000fe20004800000 */
[----:B----4-:R-:W-:-:S04]  /*1ee0*/  IMAD.HI.U32 R20, R17, R2, RZ ;  /* 0x0000000211147227 */ /* 0x010fc800078e00ff */
[----:B------:R-:W-:Y:S01]  /*1ef0*/  IMAD.HI.U32 R6, R19, R2, RZ ;  /* 0x0000000213067227 */ /* 0x000fe200078e00ff */
[----:B------:R-:W-:-:S04]  /*1f00*/  @P3 SHF.R.U32.HI R17, RZ, R3, R20 ;  /* 0x00000003ff113219 */ /* 0x000fc80000011614 */
[----:B------:R-:W-:Y:S01]  /*1f10*/  @P3 SHF.R.U32.HI R19, RZ, R3, R6 ;  /* 0x00000003ff133219 */ /* 0x000fe20000011606 */
[----:B------:R-:W-:-:S04]  /*1f20*/  IMAD R17, R72, R17, RZ ;  /* 0x0000001148117224 */ /* 0x000fc800078e02ff */
[----:B------:R-:W-:Y:S01]  /*1f30*/  IMAD R6, R72, R19, RZ ;  /* 0x0000001348067224 */ /* 0x000fe200078e02ff */
[C---:B------:R-:W-:Y:S02]  /*1f40*/  ISETP.GE.AND P0, PT, R5.reuse, R17, PT ;  /* 0x000000110500720c */ /* 0x040fe40003f06270 */
[----:B------:R-:W-:Y:S02]  /*1f50*/  IADD3 R17, PT, PT, -R5, RZ, RZ ;  /* 0x000000ff05117210 */ /* 0x000fe40007ffe1ff */
[----:B------:R-:W-:Y:S01]  /*1f60*/  ISETP.GE.OR P0, PT, R7, R6, P0 ;  /* 0x000000060700720c */ /* 0x000fe20000706670 */
[----:B------:R-:W-:-:S04]  /*1f70*/  IMAD.HI.U32 R6, R5, R2, RZ ;  /* 0x0000000205067227 */ /* 0x000fc800078e00ff */
[----:B------:R-:W-:Y:S01]  /*1f80*/  IMAD R8, R4, R17, R8 ;  /* 0x0000001104087224 */ /* 0x000fe200078e0208 */
[----:B------:R-:W-:-:S04]  /*1f90*/  SHF.R.U32.HI R6, RZ, R3, R6 ;  /* 0x00000003ff067219 */ /* 0x000fc80000011606 */
[----:B------:R-:W-:-:S03]  /*1fa0*/  SEL R6, R5, R6, !P3 ;  /* 0x0000000605067207 */ /* 0x000fc60005800000 */
[----:B------:R-:W-:-:S04]  /*1fb0*/  @!P0 IMAD.HI.U32 R16, R7, R2, RZ ;  /* 0x0000000207108227 */ /* 0x000fc800078e00ff */
[----:B------:R-:W-:Y:S01]  /*1fc0*/  IMAD.MOV R2, RZ, RZ, -R6 ;  /* 0x000000ffff027224 */ /* 0x000fe200078e0a06 */
[----:B------:R-:W-:-:S03]  /*1fd0*/  @!P0 SHF.R.U32.HI R16, RZ, R3, R16 ;  /* 0x00000003ff108219 */ /* 0x000fc60000011610 */
[----:B------:R-:W-:Y:S01]  /*1fe0*/  IMAD R2, R72, R2, R5 ;  /* 0x0000000248027224 */ /* 0x000fe200078e0205 */
        /* <DEDUP_REMOVED lines=9> */
.L_x_33:
[----:B------:R-:W1:Y:S02]  /*2080*/  LDCU UR8, c[0x0][0xb30] ;  /* 0x00016600ff0877ac */ /* 0x000e640008000800 */
[----:B-1----:R-:W-:-:S09]  /*2090*/  UISETP.NE.AND UP0, UPT, UR8, 0x1, UPT ;  /* 0x000000010800788c */ /* 0x002fd2000bf05270 */
[----:B------:R-:W-:Y:S05]  /*20a0*/  BRA.U UP0, `(.L_x_34) ;  /* 0x0000000100407547 */ /* 0x000fea000b800000 */
[----:B------:R-:W1:Y:S08]  /*20b0*/  LDC.64 R4, c[0x0][0xb10] ;  /* 0x0002c400ff047b82 */ /* 0x000e700000000a00 */
[----:B------:R-:W2:Y:S08]  /*20c0*/  LDC.64 R2, c[0x0][0xb18] ;  /* 0x0002c600ff027b82 */ /* 0x000eb00000000a00 */
[----:B------:R-:W3:Y:S08]  /*20d0*/  LDC R6, c[0x0][0xb20] ;  /* 0x0002c800ff067b82 */ /* 0x000ef00000000800 */
[----:B------:R-:W4:Y:S01]  /*20e0*/  LDC R16, c[0x0][0xb0c] ;  /* 0x0002c300ff107b82 */ /* 0x000f220000000800 */
[----:B-1----:R-:W-:-:S05]  /*20f0*/  IMAD.HI.U32 R4, R11, R4, RZ ;  /* 0x000000040b047227 */ /* 0x002fca00078e00ff */
[----:B------:R-:W-:Y:S01]  /*2100*/  SHF.R.U32.HI R4, RZ, R5, R4 ;  /* 0x00000005ff047219 */ /* 0x000fe20000011604 */
[----:B--2---:R-:W-:Y:S01]  /*2110*/  IMAD.HI.U32 R3, R8, R3, RZ ;  /* 0x0000000308037227 */ /* 0x004fe200078e00ff */
[----:B------:R-:W-:-:S04]  /*2120*/  ISETP.NE.AND P0, PT, R2, 0x1, PT ;  /* 0x000000010200780c */ /* 0x000fc80003f05270 */
[----:B---3--:R-:W-:-:S04]  /*2130*/  SHF.R.U32.HI R3, RZ, R6, R3 ;  /* 0x00000006ff037219 */ /* 0x008fc80000011603 */
[----:B------:R-:W-:Y:S02]  /*2140*/  SEL R3, R8, R3, !P0 ;  /* 0x0000000308037207 */ /* 0x000fe40004000000 */
[----:B----4-:R-:W-:-:S04]  /*2150*/  ISETP.NE.AND P1, PT, R16, 0x1, PT ;  /* 0x000000011000780c */ /* 0x010fc80003f25270 */
[----:B------:R-:W-:-:S05]  /*2160*/  SEL R4, R11, R4, !P1 ;  /* 0x000000040b047207 */ /* 0x000fca0004800000 */
[----:B------:R-:W-:Y:S02]  /*2170*/  IMAD.IADD R5, R3, 0x1, -R4 ;  /* 0x0000000103057824 */ /* 0x000fe400078e0a04 */
[----:B------:R-:W-:Y:S02]  /*2180*/  IMAD.IADD R3, R4, 0x1, -R3 ;  /* 0x0000000104037824 */ /* 0x000fe400078e0a03 */
[----:B------:R-:W-:Y:S02]  /*2190*/  IMAD R11, R5, R16, R11 ;  /* 0x00000010050b7224 */ /* 0x000fe400078e020b */
[----:B------:R-:W-:-:S07]  /*21a0*/  IMAD R8, R3, R2, R8 ;  /* 0x0000000203087224 */ /* 0x000fce00078e0208 */
.L_x_34:
[----:B------:R-:W-:Y:S01]  /*21b0*/  VIADD R14, R14, 0x1 ;  /* 0x000000010e0e7836 */ /* 0x000fe20000000000 */
[----:B------:R-:W-:Y:S01]  /*21c0*/  PLOP3.LUT P1, PT, PT, PT, PT, 0x80, 0x8 ;  /* 0x000000000008781c */ /* 0x000fe20003f2f070 */
[----:B------:R-:W-:Y:S02]  /*21d0*/  IMAD.IADD R21, R11, 0x1, R170 ;  /* 0x000000010b157824 */ /* 0x000fe400078e02aa */
[----:B------:R-:W-:Y:S01]  /*21e0*/  IMAD.IADD R20, R8, 0x1, R147 ;  /* 0x0000000108147824 */ /* 0x000fe200078e0293 */
[----:B------:R-:W-:-:S04]  /*21f0*/  ISETP.NE.AND P0, PT, R14, 0x2, PT ;  /* 0x000000020e00780c */ /* 0x000fc80003f05270 */
[----:B------:R-:W-:Y:S02]  /*2200*/  SEL R2, RZ, 0x1, P0 ;  /* 0x00000001ff027807 */ /* 0x000fe40000000000 */
[----:B------:R-:W-:Y:S02]  /*2210*/  SEL R14, R14, RZ, P0 ;  /* 0x000000ff0e0e7207 */ /* 0x000fe40000000000 */
[----:B------:R-:W-:Y:S01]  /*2220*/  LOP3.LUT R13, R13, R2, RZ, 0x3c, !PT ;  /* 0x000000020d0d7212 */ /* 0x000fe200078e3cff */
[----:B------:R-:W-:Y:S06]  /*2230*/  @P2 BRA `(.L_x_35) ;  /* 0xfffffff000a02947 */ /* 0x000fec000383ffff */
[----:B------:R-:W-:Y:S01]  /*2240*/  UIADD3 UR5, UPT, UPT, UR4, 0x10, URZ ;  /* 0x0000001004057890 */ /* 0x000fe2000fffe0ff */
[----:B------:R-:W-:-:S03]  /*2250*/  SHF.L.U32 R3, R15, 0x1f, RZ ;  /* 0x0000001f0f037819 */ /* 0x000fc600000006ff */
[----:B------:R-:W-:-:S09]  /*2260*/  ULEA UR4, UR6, UR5, 0x3 ;  /* 0x0000000506047291 */ /* 0x000fd2000f8e18ff */
[----:B------:R-:W1:Y:S02]  /*2270*/  SYNCS.PHASECHK.TRANS64.TRYWAIT P0, [UR4], R3 ;  /* 0x00000003ff0075a7 */ /* 0x000e640008001104 */
[----:B-1----:R-:W-:Y:S05]  /*2280*/  @!P0 BRA `(.L_x_36) ;  /* 0x0000005c00d88947 */ /* 0x002fea0003800000 */
.L_x_109:
[----:B------:R-:W-:-:S04]  /*2290*/  UIADD3 UR6, UPT, UPT, UR6, 0x1, URZ ;  /* 0x0000000106067890 */ /* 0x000fc8000fffe0ff */
[----:B------:R-:W-:-:S04]  /*22a0*/  UISETP.NE.AND UP0, UPT, UR6, 0x2, UPT ;  /* 0x000000020600788c */ /* 0x000fc8000bf05270 */
[----:B------:R-:W-:Y:S02]  /*22b0*/  USEL UR4, URZ, 0x1, UP0 ;  /* 0x00000001ff047887 */ /* 0x000fe40008000000 */
[----:B------:R-:W-:-:S04]  /*22c0*/  USEL UR6, UR6, URZ, UP0 ;  /* 0x000000ff06067287 */ /* 0x000fc80008000000 */
[----:B------:R-:W-:Y:S01]  /*22d0*/  ULEA UR6, UR6, UR5, 0x3 ;  /* 0x0000000506067291 */ /* 0x000fe2000f8e18ff */
[----:B-1----:R-:W-:-:S04]  /*22e0*/  LOP3.LUT R3, R15, UR4, RZ, 0x3c, !PT ;  /* 0x000000040f037c12 */ /* 0x002fc8000f8e3cff */
[----:B------:R-:W-:Y:S01]  /*22f0*/  SHF.L.U32 R3, R3, 0x1f, RZ ;  /* 0x0000001f03037819 */ /* 0x000fe200000006ff */
[----:B----4-:R-:W-:-:S07]  /*2300*/  IMAD.U32 R0, RZ, RZ, UR6 ;  /* 0x00000006ff007e24 */ /* 0x010fce000f8e00ff */
.L_x_37:
[----:B-1----:R1:W2:Y:S02]  /*2310*/  SYNCS.PHASECHK.TRANS64.TRYWAIT P0, [R0+URZ], R3 ;  /* 0x00000003000075a7 */ /* 0x0022a400080011ff */
[----:B--2---:R-:W-:Y:S05]  /*2320*/  @!P0 NANOSLEEP.SYNCS 0x989680 ;  /* 0x009896800000895d */ /* 0x004fea0003900000 */
[----:B------:R-:W2:Y:S02]  /*2330*/  @!P0 SYNCS.PHASECHK.TRANS64 P0, [R0+URZ], R3 ;  /* 0x00000003000085a7 */ /* 0x000ea400080010ff */
[----:B--2---:R-:W-:Y:S05]  /*2340*/  @P0 EXIT ;  /* 0x000000000000094d */ /* 0x004fea0003800000 */
[----:B------:R-:W-:Y:S05]  /*2350*/  BRA `(.L_x_37) ;  /* 0xfffffffc00ec7947 */ /* 0x000fea000383ffff */
.L_x_17:
[----:B------:R-:W-:-:S04]  /*2360*/  UISETP.NE.AND UP1, UPT, UR37, URZ, UPT ;  /* 0x000000ff2500728c */ /* 0x000fc8000bf25270 */
[----:B------:R-:W-:-:S09]  /*2370*/  UISETP.NE.OR UP1, UPT, UR8, 0x1, UP1 ;  /* 0x000000010800788c */ /* 0x000fd20008f25670 */
[----:B------:R-:W-:Y:S05]  /*2380*/  BRA.U UP1, `(.L_x_38) ;  /* 0x0000000501487547 */ /* 0x000fea000b800000 */
[----:B------:R-:W-:Y:S01]  /*2390*/  ISETP.NE.AND P2, PT, R2, RZ, PT ;  /* 0x000000ff0200720c */ /* 0x000fe20003f45270 */
[----:B------:R-:W-:Y:S01]  /*23a0*/  IMAD.MOV.U32 R12, RZ, RZ, 0x1 ;  /* 0x00000001ff0c7424 */ /* 0x000fe200078e00ff */
[----:B------:R-:W-:Y:S02]  /*23b0*/  CS2R R10, SRZ ;  /* 0x00000000000a7805 */ /* 0x000fe4000001ff00 */
[----:B------:R-:W-:Y:S01]  /*23c0*/  CS2R R8, SRZ ;  /* 0x0000000000087805 */ /* 0x000fe2000001ff00 */
[----:B------:R-:W-:Y:S01]  /*23d0*/  UMOV UR4, 0x400 ;  /* 0x0000040000047882 */ /* 0x000fe20000000000 */
[----:B------:R-:W-:Y:S01]  /*23e0*/  UMOV UR6, URZ ;  /* 0x000000ff00067c82 */ /* 0x000fe20008000000 */
[----:B------:R-:W-:-:S12]  /*23f0*/  ULEA UR37, UR37, UR4, 0x18 ;  /* 0x0000000425257291 */ /* 0x000fd8000f8ec0ff */
.L_x_42:
[----:B------:R-:W-:Y:S02]  /*2400*/  LEA R0, R8, UR37, 0x3 ;  /* 0x0000002508007c11 */ /* 0x000fe4000f8e18ff */
[----:B------:R-:W-:-:S03]  /*2410*/  SHF.L.U32 R5, R9, 0x1f, RZ ;  /* 0x0000001f09057819 */ /* 0x000fc600000006ff */
[----:B------:R-:W-:Y:S01]  /*2420*/  VIADD R4, R0, 0xc0 ;  /* 0x000000c000047836 */ /* 0x000fe20000000000 */
[----:B------:R-:W1:Y:S02]  /*2430*/  SYNCS.PHASECHK.TRANS64.TRYWAIT P0, [R0+URZ+0xb0], R5 ;  /* 0x0000b005000075a7 */ /* 0x000e6400080011ff */
[----:B-1----:R-:W-:Y:S05]  /*2440*/  @!P0 BRA `(.L_x_39) ;  /* 0x0000005c00808947 */ /* 0x002fea0003800000 */
.L_x_110:
[----:B------:R-:W-:Y:S01]  /*2450*/  ULEA UR5, UR6, UR37, 0x3 ;  /* 0x0000002506057291 */ /* 0x000fe2000f8e18ff */
[----:B------:R-:W-:Y:S02]  /*2460*/  PRMT R4, RZ, 0x654, R4 ;  /* 0x00000654ff047816 */ /* 0x000fe40000000004 */
[----:B-1----:R-:W-:Y:S01]  /*2470*/  SHF.L.U32 R5, R12, 0x1f, RZ ;  /* 0x0000001f0c057819 */ /* 0x002fe200000006ff */
[----:B------:R-:W-:Y:S01]  /*2480*/  UIADD3 UR4, UPT, UPT, UR5, 0x50, URZ ;  /* 0x0000005005047890 */ /* 0x000fe2000fffe0ff */
[----:B------:R1:W-:Y:S05]  /*2490*/  SYNCS.ARRIVE.TRANS64.RED.A1T0 RZ, [R4+URZ], RZ ;  /* 0x000000ff04ff79a7 */ /* 0x0003ea00081004ff */
[----:B------:R-:W-:Y:S01]  /*24a0*/  IMAD.U32 R7, RZ, RZ, UR4 ;  /* 0x00000004ff077e24 */ /* 0x000fe2000f8e00ff */
[----:B------:R-:W2:Y:S04]  /*24b0*/  SYNCS.PHASECHK.TRANS64.TRYWAIT P0, [UR5+0x60], R5 ;  /* 0x00006005ff0075a7 */ /* 0x000ea80008001105 */
[----:B------:R-:W-:Y:S01]  /*24c0*/  PRMT R6, R2, 0x654, R7 ;  /* 0x0000065402067816 */ /* 0x000fe20000000007 */
[----:B-1----:R-:W-:Y:S01]  /*24d0*/  @!P2 IMAD.MOV.U32 R4, RZ, RZ, 0x10 ;  /* 0x00000010ff04a424 */ /* 0x002fe200078e00ff */
[----:B--2---:R-:W-:Y:S06]  /*24e0*/  @!P0 BRA `(.L_x_40) ;  /* 0x0000005c006c8947 */ /* 0x004fec0003800000 */
.L_x_112:
[----:B------:R-:W-:Y:S01]  /*24f0*/  ULEA UR4, UR6, UR37, 0x4 ;  /* 0x0000002506047291 */ /* 0x000fe2000f8e20ff */
[----:B------:R-:W-:Y:S01]  /*2500*/  SEL R3, R6, R3, !P2 ;  /* 0x0000000306037207 */ /* 0x000fe20005000000 */
[----:B------:R-:W-:Y:S01]  /*2510*/  UIADD3 UR5, UPT, UPT, UR5, 0x50, URZ ;  /* 0x0000005005057890 */ /* 0x000fe2000fffe0ff */
[----:B-1----:R-:W-:Y:S01]  /*2520*/  LEA R0, R11, UR37, 0x3 ;  /* 0x000000250b007c11 */ /* 0x002fe2000f8e18ff */
[----:B------:R-:W-:Y:S01]  /*2530*/  UIADD3 UR4, UPT, UPT, UR4, 0xe0, URZ ;  /* 0x000000e004047890 */ /* 0x000fe2000fffe0ff */
[----:B------:R-:W-:Y:S01]  /*2540*/  SHF.L.U32 R5, R10, 0x1f, RZ ;  /* 0x0000001f0a057819 */ /* 0x000fe200000006ff */
[----:B------:R1:W-:Y:S01]  /*2550*/  @!P2 SYNCS.ARRIVE.TRANS64.RED RZ, [R3+URZ], R4 ;  /* 0x0000000403ffa9a7 */ /* 0x0003e200080004ff */
[----:B------:R-:W-:Y:S01]  /*2560*/  UIADD3 UR6, UPT, UPT, UR6, 0x1, URZ ;  /* 0x0000000106067890 */ /* 0x000fe2000fffe0ff */
[----:B------:R-:W-:-:S03]  /*2570*/  VIADD R8, R8, 0x1 ;  /* 0x0000000108087836 */ /* 0x000fc60000000000 */
[----:B------:R-:W-:Y:S02]  /*2580*/  UISETP.NE.AND UP0, UPT, UR6, 0x2, UPT ;  /* 0x000000020600788c */ /* 0x000fe4000bf05270 */
[----:B------:R-:W-:Y:S06]  /*2590*/  UGETNEXTWORKID.BROADCAST [UR4], [UR5] ;  /* 0x00000000040073ca */ /* 0x000fec0008000100 */
[----:B------:R-:W-:Y:S01]  /*25a0*/  USEL UR4, URZ, 0x1, UP0 ;  /* 0x00000001ff047887 */ /* 0x000fe20008000000 */
[----:B------:R-:W-:Y:S01]  /*25b0*/  ISETP.NE.AND P0, PT, R8, 0x2, PT ;  /* 0x000000020800780c */ /* 0x000fe20003f05270 */
[----:B------:R-:W-:Y:S01]  /*25c0*/  USEL UR6, UR6, URZ, UP0 ;  /* 0x000000ff06067287 */ /* 0x000fe20008000000 */
[----:B------:R-:W2:Y:S03]  /*25d0*/  SYNCS.PHASECHK.TRANS64.TRYWAIT P1, [R0+URZ+0x50], R5 ;  /* 0x00005005000075a7 */ /* 0x000ea600080211ff */
[----:B------:R-:W-:Y:S01]  /*25e0*/  LOP3.LUT R12, R12, UR4, RZ, 0x3c, !PT ;  /* 0x000000040c0c7c12 */ /* 0x000fe2000f8e3cff */
[----:B-12---:R-:W-:Y:S07]  /*25f0*/  @!P1 BRA `(.L_x_41) ;  /* 0x0000005c00409947 */ /* 0x006fee0003800000 */
.L_x_113:
[C---:B------:R-:W-:Y:S01]  /*2600*/  LEA R4, R11.reuse, UR37, 0x4 ;  /* 0x000000250b047c11 */ /* 0x040fe2000f8e20ff */
[----:B-1----:R-:W-:Y:S01]  /*2610*/  VIADD R0, R0, 0x60 ;  /* 0x0000006000007836 */ /* 0x002fe20000000000 */
[----:B------:R-:W-:Y:S01]  /*2620*/  SEL R8, R8, RZ, P0 ;  /* 0x000000ff08087207 */ /* 0x000fe20000000000 */
[----:B------:R-:W-:-:S03]  /*2630*/  VIADD R11, R11, 0x1 ;  /* 0x000000010b0b7836 */ /* 0x000fc60000000000 */
[----:B------:R-:W1:Y:S01]  /*2640*/  LDS.128 R4, [R4+0xe0] ;  /* 0x0000e00004047984 */ /* 0x000e620000000c00 */
[----:B------:R-:W-:Y:S02]  /*2650*/  PRMT R0, RZ, 0x654, R0 ;  /* 0x00000654ff007816 */ /* 0x000fe40000000000 */
[C---:B------:R-:W-:Y:S01]  /*2660*/  ISETP.NE.AND P1, PT, R11.reuse, 0x2, PT ;  /* 0x000000020b00780c */ /* 0x040fe20003f25270 */
[----:B------:R-:W-:Y:S01]  /*2670*/  @!PT LDS RZ, [RZ] ;  /* 0x00000000fffff984 */ /* 0x000fe20000000800 */
[----:B------:R-:W-:Y:S01]  /*2680*/  @!PT LDS RZ, [RZ] ;  /* 0x00000000fffff984 */ /* 0x000fe20000000800 */
[----:B------:R-:W-:Y:S01]  /*2690*/  @!PT LDS RZ, [RZ] ;  /* 0x00000000fffff984 */ /* 0x000fe20000000800 */
[----:B------:R-:W-:Y:S01]  /*26a0*/  @!PT LDS RZ, [RZ] ;  /* 0x00000000fffff984 */ /* 0x000fe20000000800 */
[----:B------:R2:W-:Y:S06]  /*26b0*/  MEMBAR.ALL.CTA ;  /* 0x0000000000007992 */ /* 0x0005ec0000008000 */
[----:B--2---:R-:W2:Y:S01]  /*26c0*/  FENCE.VIEW.ASYNC.S ;  /* 0x00000000000073c6 */ /* 0x004ea20000000000 */
[----:B------:R-:W-:Y:S01]  /*26d0*/  SEL R11, R11, RZ, P1 ;  /* 0x000000ff0b0b7207 */ /* 0x000fe20000800000 */
[----:B--2---:R2:W-:Y:S01]  /*26e0*/  SYNCS.ARRIVE.TRANS64.RED.A1T0 RZ, [R0+URZ], RZ ;  /* 0x000000ff00ff79a7 */ /* 0x0045e200081004ff */
[----:B-1----:R-:W-:-:S02]  /*26f0*/  LOP3.LUT P3, RZ, R6, 0x1, RZ, 0xc0, !PT ;  /* 0x0000000106ff7812 */ /* 0x002fc4000786c0ff */
[----:B------:R-:W-:-:S04]  /*2700*/  SEL R5, RZ, 0x1, P1 ;  /* 0x00000001ff057807 */ /* 0x000fc80000800000 */
[----:B------:R-:W-:Y:S02]  /*2710*/  LOP3.LUT R10, R10, R5, RZ, 0x3c, !PT ;  /* 0x000000050a0a7212 */ /* 0x000fe400078e3cff */
[----:B--2---:R-:W-:-:S04]  /*2720*/  SEL R0, RZ, 0x1, P0 ;  /* 0x00000001ff007807 */ /* 0x004fc80000000000 */
[----:B------:R-:W-:Y:S01]  /*2730*/  LOP3.LUT R9, R9, R0, RZ, 0x3c, !PT ;  /* 0x0000000009097212 */ /* 0x000fe200078e3cff */
[----:B------:R-:W-:Y:S06]  /*2740*/  @P3 BRA `(.L_x_42) ;  /* 0xfffffffc002c3947 */ /* 0x000fec000383ffff */
[----:B------:R-:W-:Y:S01]  /*2750*/  ULEA UR5, UR6, UR37, 0x3 ;  /* 0x0000002506057291 */ /* 0x000fe2000f8e18ff */
[----:B------:R-:W-:-:S08]  /*2760*/  SHF.L.U32 R3, R12, 0x1f, RZ ;  /* 0x0000001f0c037819 */ /* 0x000fd000000006ff */
[----:B------:R-:W1:Y:S02]  /*2770*/  SYNCS.PHASECHK.TRANS64 P0, [UR5+0x60], R3 ;  /* 0x00006003ff0075a7 */ /* 0x000e640008001005 */
[----:B-1----:R-:W-:Y:S05]  /*2780*/  @P0 BRA `(.L_x_43) ;  /* 0x0000000000080947 */ /* 0x002fea0003800000 */
[----:B------:R-:W1:Y:S02]  /*2790*/  SYNCS.PHASECHK.TRANS64.TRYWAIT P0, [UR5+0x60], R3 ;  /* 0x00006003ff0075a7 */ /* 0x000e640008001105 */
[----:B-1----:R-:W-:Y:S05]  /*27a0*/  @!P0 BRA `(.L_x_44) ;  /* 0x0000005800e88947 */ /* 0x002fea0003800000 */
.L_x_43:
[----:B------:R-:W-:-:S04]  /*27b0*/  UIADD3 UR4, UPT, UPT, UR6, 0x1, URZ ;  /* 0x0000000106047890 */ /* 0x000fc8000fffe0ff */
[----:B------:R-:W-:-:S04]  /*27c0*/  UISETP.NE.AND UP0, UPT, UR4, 0x2, UPT ;  /* 0x000000020400788c */ /* 0x000fc8000bf05270 */
[----:B------:R-:W-:Y:S02]  /*27d0*/  USEL UR7, URZ, 0x1, UP0 ;  /* 0x00000001ff077887 */ /* 0x000fe40008000000 */
[----:B------:R-:W-:-:S04]  /*27e0*/  USEL UR4, UR4, URZ, UP0 ;  /* 0x000000ff04047287 */ /* 0x000fc80008000000 */
[----:B------:R-:W-:Y:S01]  /*27f0*/  ULEA UR4, UR4, UR37, 0x3 ;  /* 0x0000002504047291 */ /* 0x000fe2000f8e18ff */
[----:B-1----:R-:W-:-:S04]  /*2800*/  LOP3.LUT R3, R12, UR7, RZ, 0x3c, !PT ;  /* 0x000000070c037c12 */ /* 0x002fc8000f8e3cff */
[----:B------:R-:W-:-:S04]  /*2810*/  SHF.L.U32 R0, R3, 0x1f, RZ ;  /* 0x0000001f03007819 */ /* 0x000fc800000006ff */
[----:B------:R-:W1:Y:S02]  /*2820*/  SYNCS.PHASECHK.TRANS64 P0, [UR4+0x60], R0 ;  /* 0x00006000ff0075a7 */ /* 0x000e640008001004 */
[----:B-1----:R-:W-:Y:S05]  /*2830*/  @P0 EXIT ;  /* 0x000000000000094d */ /* 0x002fea0003800000 */
[----:B------:R-:W-:Y:S02]  /*2840*/  SHF.L.U32 R3, R3, 0x1f, RZ ;  /* 0x0000001f03037819 */ /* 0x000fe400000006ff */
[----:B------:R-:W-:-:S07]  /*2850*/  MOV R0, UR4 ;  /* 0x0000000400007c02 */ /* 0x000fce0008000f00 */
.L_x_45:
[----:B-1----:R1:W2:Y:S02]  /*2860*/  SYNCS.PHASECHK.TRANS64.TRYWAIT P0, [R0+URZ+0x60], R3 ;  /* 0x00006003000075a7 */ /* 0x0022a400080011ff */
[----:B--2---:R-:W-:Y:S05]  /*2870*/  @!P0 NANOSLEEP.SYNCS 0x989680 ;  /* 0x009896800000895d */ /* 0x004fea0003900000 */
[----:B------:R-:W2:Y:S02]  /*2880*/  @!P0 SYNCS.PHASECHK.TRANS64 P0, [R0+URZ+0x60], R3 ;  /* 0x00006003000085a7 */ /* 0x000ea400080010ff */
[----:B--2---:R-:W-:Y:S05]  /*2890*/  @P0 EXIT ;  /* 0x000000000000094d */ /* 0x004fea0003800000 */
[----:B------:R-:W-:Y:S05]  /*28a0*/  BRA `(.L_x_45) ;  /* 0xfffffffc00ec7947 */ /* 0x000fea000383ffff */
.L_x_38:
[----:B------:R-:W-:-:S09]  /*28b0*/  UISETP.NE.AND UP1, UPT, UR8, URZ, UPT ;  /* 0x000000ff0800728c */ /* 0x000fd2000bf25270 */
[----:B------:R-:W-:Y:S05]  /*28c0*/  BRA.U UP1, `(.L_x_46) ;  /* 0x0000000d01b47547 */ /* 0x000fea000b800000 */
[----:B------:R-:W-:Y:S01]  /*28d0*/  UMOV UR4, 0x40 ;  /* 0x0000004000047882 */ /* 0x000fe20000000000 */
[----:B------:R-:W-:Y:S01]  /*28e0*/  NOP ;  /* 0x0000000000007918 */ /* 0x000fe20000000000 */
[----:B------:R-:W-:Y:S01]  /*28f0*/  ULEA UR4, UR37, UR4, 0x18 ;  /* 0x0000000425047291 */ /* 0x000fe2000f8ec0ff */
[----:B------:R-:W-:Y:S02]  /*2900*/  UMOV UR5, 0x400 ;  /* 0x0000040000057882 */ /* 0x000fe40000000000 */
[----:B------:R-:W-:-:S06]  /*2910*/  ULEA UR37, UR37, UR5, 0x18 ;  /* 0x0000000525257291 */ /* 0x000fcc000f8ec0ff */
[----:B------:R-:W1:Y:S02]  /*2920*/  LDS.U8 R0, [UR4+0x1c] ;  /* 0x00001c04ff007984 */ /* 0x000e640008000000 */
[----:B-1----:R-:W-:-:S13]  /*2930*/  ISETP.NE.AND P0, PT, R0, RZ, PT ;  /* 0x000000ff0000720c */ /* 0x002fda0003f05270 */
[----:B------:R-:W-:Y:S05]  /*2940*/  @P0 BRA `(.L_x_47) ;  /* 0x0000000000580947 */ /* 0x000fea0003800000 */
[----:B------:R-:W-:-:S13]  /*2950*/  ELECT P0, URZ, PT ;  /* 0x0000000000ff782f */ /* 0x000fda0003800000 */
[----:B------:R-:W-:Y:S05]  /*2960*/  @!P0 BRA `(.L_x_48) ;  /* 0x0000000000608947 */ /* 0x000fea0003800000 */
[----:B------:R-:W-:Y:S01]  /*2970*/  UMOV UR5, 0x10 ;  /* 0x0000001000057882 */ /* 0x000fe20000000000 */
[----:B------:R-:W-:Y:S01]  /*2980*/  HFMA2 R0, -RZ, RZ, 0, 5.9604644775390625e-08 ;  /* 0x00000001ff007431 */ /* 0x000fe200000001ff */
[----:B------:R-:W-:-:S03]  /*2990*/  MOV R2, 0xffff ;  /* 0x0000ffff00027802 */ /* 0x000fc60000000f00 */
[----:B------:R-:W-:Y:S04]  /*29a0*/  DEPBAR.LE SB1, 0x36 ;  /* 0x00009d800000791a */ /* 0x000fe80000000000 */
[----:B------:R-:W1:Y:S02]  /*29b0*/  UTCATOMSWS.FIND_AND_SET.ALIGN UP0, UR5, UR5 ;  /* 0x00000005000575e3 */ /* 0x000e640008000800 */
[----:B-1----:R-:W-:Y:S01]  /*29c0*/  MOV R3, UR5 ;  /* 0x0000000500037c02 */ /* 0x002fe20008000f00 */
[----:B------:R-:W-:Y:S06]  /*29d0*/  BRA.U UP0, `(.L_x_49) ;  /* 0x0000000100187547 */ /* 0x000fec000b800000 */
.L_x_50:
[----:B------:R-:W-:Y:S05]  /*29e0*/  NANOSLEEP 0x64 ;  /* 0x000000640000795d */ /* 0x000fea0003800000 */
[----:B------:R-:W-:-:S05]  /*29f0*/  UMOV UR5, 0x10 ;  /* 0x0000001000057882 */ /* 0x000fca0000000000 */
[----:B------:R-:W-:Y:S04]  /*2a00*/  DEPBAR.LE SB1, 0x36 ;  /* 0x00009d800000791a */ /* 0x000fe80000000000 */
[----:B------:R-:W1:Y:S02]  /*2a10*/  UTCATOMSWS.FIND_AND_SET.ALIGN UP0, UR5, UR5 ;  /* 0x00000005000575e3 */ /* 0x000e640008000800 */
[----:B-1----:R-:W-:Y:S01]  /*2a20*/  MOV R3, UR5 ;  /* 0x0000000500037c02 */ /* 0x002fe20008000f00 */
[----:B------:R-:W-:Y:S05]  /*2a30*/  BRA.U !UP0, `(.L_x_50) ;  /* 0xfffffffd08e87547 */ /* 0x000fea000b83ffff */
.L_x_49:
[-C--:B------:R-:W-:Y:S02]  /*2a40*/  SHF.L.U32 R2, R2, R3.reuse, RZ ;  /* 0x0000000302027219 */ /* 0x080fe400000006ff */
[----:B------:R-:W-:Y:S01]  /*2a50*/  SHF.L.U32 R0, R0, R3, RZ ;  /* 0x0000000300007219 */ /* 0x000fe200000006ff */
[----:B------:R-:W-:Y:S02]  /*2a60*/  IMAD.SHL.U32 R3, R3, 0x20, RZ ;  /* 0x0000002003037824 */ /* 0x000fe400078e00ff */
[----:B------:R1:W-:Y:S04]  /*2a70*/  ATOMS.OR RZ, [UR4+0x14], R2 ;  /* 0x00001402ffff798c */ /* 0x0003e8000b000004 */
[----:B------:R1:W-:Y:S04]  /*2a80*/  ATOMS.OR RZ, [UR4+0x18], R0 ;  /* 0x00001800ffff798c */ /* 0x0003e8000b000004 */
[----:B------:R1:W-:Y:S01]  /*2a90*/  STS [UR37+0x100], R3 ;  /* 0x00010003ff007988 */ /* 0x0003e20008000825 */
[----:B------:R-:W-:Y:S05]  /*2aa0*/  BRA `(.L_x_48) ;  /* 0x0000000000107947 */ /* 0x000fea0003800000 */
.L_x_47:
[----:B------:R-:W-:Y:S02]  /*2ab0*/  MOV R0, 0xffffffff ;  /* 0xffffffff00007802 */ /* 0x000fe40000000f00 */
[----:B------:R-:W-:-:S03]  /*2ac0*/  MOV R2, 0x2af0 ;  /* 0x00002af000027802 */ /* 0x000fc60000000f00 */
[----:B------:R1:W-:Y:S04]  /*2ad0*/  STS [UR37+0x100], R0 ;  /* 0x00010000ff007988 */ /* 0x0003e80008000825 */
[----:B-1-3-5:R-:W-:Y:S05]  /*2ae0*/  CALL.REL.NOINC `($__internal_1_$__cuda_sm10x_tcgen05_guardrail_trap_phase_invalid_during_alloc) ;  /* 0x0000005c00a47944 */ /* 0x02afea0003c00000 */
.L_x_48:
[----:B------:R-:W-:Y:S05]  /*2af0*/  WARPSYNC.ALL ;  /* 0x0000000000007948 */ /* 0x000fea0003800000 */
[----:B------:R-:W2:Y:S01]  /*2b00*/  S2UR UR5, SR_CgaCtaId ;  /* 0x00000000000579c3 */ /* 0x000ea20000008800 */
[----:B------:R-:W-:Y:S01]  /*2b10*/  UMOV UR4, 0x400 ;  /* 0x0000040000047882 */ /* 0x000fe20000000000 */
[----:B------:R-:W-:-:S06]  /*2b20*/  NOP ;  /* 0x0000000000007918 */ /* 0x000fcc0000000000 */
[----:B------:R-:W-:Y:S06]  /*2b30*/  BAR.ARV 0x6, 0xa0 ;  /* 0x0182800000007b1d */ /* 0x000fec0000002000 */
[----:B------:R-:W4:Y:S01]  /*2b40*/  LDCU UR7, c[0x0][0x38c] ;  /* 0x00007180ff0777ac */ /* 0x000f220008000800 */
[----:B------:R-:W-:Y:S01]  /*2b50*/  IMAD.MOV.U32 R11, RZ, RZ, 0x1 ;  /* 0x00000001ff0b7424 */ /* 0x000fe200078e00ff */
[----:B------:R-:W-:Y:S01]  /*2b60*/  CS2R R8, SRZ ;  /* 0x0000000000087805 */ /* 0x000fe2000001ff00 */
[----:B------:R-:W-:Y:S01]  /*2b70*/  IMAD.MOV.U32 R10, RZ, RZ, RZ ;  /* 0x000000ffff0a7224 */ /* 0x000fe200078e00ff */
[----:B------:R-:W3:Y:S01]  /*2b80*/  LDCU UR6, c[0x0][0x38c] ;  /* 0x00007180ff0677ac */ /* 0x000ee20008000800 */
[----:B------:R-:W-:Y:S01]  /*2b90*/  UMOV UR15, URZ ;  /* 0x000000ff000f7c82 */ /* 0x000fe20008000000 */
[----:B------:R-:W-:Y:S01]  /*2ba0*/  UMOV UR14, URZ ;  /* 0x000000ff000e7c82 */ /* 0x000fe20008000000 */
[----:B--2---:R-:W-:Y:S01]  /*2bb0*/  ULEA UR5, UR5, UR4, 0x18 ;  /* 0x0000000405057291 */ /* 0x004fe2000f8ec0ff */
[----:B------:R-:W-:Y:S01]  /*2bc0*/  UMOV UR24, 0x0 ;  /* 0x0000000000187882 */ /* 0x000fe20000000000 */
[----:B------:R-:W-:-:S02]  /*2bd0*/  UMOV UR25, 0x8200490 ;  /* 0x0820049000197882 */ /* 0x000fc40000000000 */
[----:B------:R-:W-:Y:S02]  /*2be0*/  UIADD3 UR10, UPT, UPT, UR5, 0x8400, URZ ;  /* 0x00008400050a7890 */ /* 0x000fe4000fffe0ff */
[----:B------:R-:W-:Y:S02]  /*2bf0*/  UIADD3 UR11, UPT, UPT, UR5, 0x10400, URZ ;  /* 0x00010400050b7890 */ /* 0x000fe4000fffe0ff */
[----:B----4-:R-:W-:Y:S01]  /*2c00*/  UIADD3 UR7, UPT, UPT, UR7, 0x7f, URZ ;  /* 0x0000007f07077890 */ /* 0x010fe2000fffe0ff */
[----:B-1----:R-:W1:Y:S01]  /*2c10*/  LDS R0, [UR5+0x100] ;  /* 0x00010005ff007984 */ /* 0x002e620008000800 */
[----:B------:R-:W-:Y:S02]  /*2c20*/  USHF.R.U32.HI UR10, URZ, 0x4, UR10 ;  /* 0x00000004ff0a7899 */ /* 0x000fe4000801160a */
[----:B------:R-:W-:Y:S02]  /*2c30*/  USHF.R.S32.HI UR4, URZ, 0x1f, UR7 ;  /* 0x0000001fff047899 */ /* 0x000fe40008011407 */
[----:B------:R-:W-:-:S02]  /*2c40*/  USHF.R.U32.HI UR11, URZ, 0x4, UR11 ;  /* 0x00000004ff0b7899 */ /* 0x000fc4000801160b */
[----:B------:R-:W-:Y:S02]  /*2c50*/  ULEA.HI UR4, UR4, UR7, URZ, 0x7 ;  /* 0x0000000704047291 */ /* 0x000fe4000f8f38ff */
[----:B------:R-:W-:Y:S02]  /*2c60*/  ULOP3.LUT UR10, UR10, 0x3fff, URZ, 0xc0, !UPT ;  /* 0x00003fff0a0a7892 */ /* 0x000fe4000f8ec0ff */
[----:B------:R-:W-:Y:S02]  /*2c70*/  USHF.R.S32.HI UR4, URZ, 0x7, UR4 ;  /* 0x00000007ff047899 */ /* 0x000fe40008011404 */
[----:B------:R-:W-:Y:S02]  /*2c80*/  ULOP3.LUT UR11, UR11, 0x3fff, URZ, 0xc0, !UPT ;  /* 0x00003fff0b0b7892 */ /* 0x000fe4000f8ec0ff */
[----:B------:R-:W-:Y:S01]  /*2c90*/  UISETP.LT.AND UP0, UPT, UR4, 0x1, UPT ;  /* 0x000000010400788c */ /* 0x000fe2000bf01270 */
[----:B------:R-:W-:Y:S01]  /*2ca0*/  UMOV UR22, 0x0 ;  /* 0x0000000000167882 */ /* 0x000fe20000000000 */
[----:B------:R-:W-:-:S02]  /*2cb0*/  UMOV UR23, 0x8200490 ;  /* 0x0820049000177882 */ /* 0x000fc40000000000 */
[----:B------:R-:W-:Y:S02]  /*2cc0*/  USEL UR9, UR4, 0x1, !UP0 ;  /* 0x0000000104097887 */ /* 0x000fe4000c000000 */
[----:B------:R-:W-:Y:S02]  /*2cd0*/  ULOP3.LUT UR10, UR10, 0x10000, URZ, 0xfc, !UPT ;  /* 0x000100000a0a7892 */ /* 0x000fe4000f8efcff */
[----:B------:R-:W-:Y:S02]  /*2ce0*/  ULOP3.LUT UR11, UR11, 0x10000, URZ, 0xfc, !UPT ;  /* 0x000100000b0b7892 */ /* 0x000fe4000f8efcff */
[----:B------:R-:W-:Y:S02]  /*2cf0*/  UIADD3 UR9, UPT, UPT, -UR9, URZ, URZ ;  /* 0x000000ff09097290 */ /* 0x000fe4000fffe1ff */
[----:B---3--:R-:W-:Y:S01]  /*2d00*/  UISETP.GE.AND UP3, UPT, UR6, 0x1, UPT ;  /* 0x000000010600788c */ /* 0x008fe2000bf66270 */
[----:B------:R-:W-:Y:S01]  /*2d10*/  UMOV UR20, 0x0 ;  /* 0x0000000000147882 */ /* 0x000fe20000000000 */
[----:B------:R-:W-:Y:S01]  /*2d20*/  UMOV UR21, 0x8200490 ;  /* 0x0820049000157882 */ /* 0x000fe20000000000 */
[----:B------:R-:W-:Y:S01]  /*2d30*/  UMOV UR18, 0x0 ;  /* 0x0000000000127882 */ /* 0x000fe20000000000 */
[----:B------:R-:W-:Y:S01]  /*2d40*/  UMOV UR19, 0x8200490 ;  /* 0x0820049000137882 */ /* 0x000fe20000000000 */
[----:B-1----:R-:W-:-:S15]  /*2d50*/  R2UR UR16, R0 ;  /* 0x00000000001072ca */ /* 0x002fde00000e0000 */
.L_x_57:
[----:B------:R-:W-:Y:S02]  /*2d60*/  LEA R0, R10, UR5, 0x3 ;  /* 0x000000050a007c11 */ /* 0x000fe4000f8e18ff */
[----:B------:R-:W-:Y:S02]  /*2d70*/  SHF.L.U32 R5, R9, 0x1f, RZ ;  /* 0x0000001f09057819 */ /* 0x000fe400000006ff */
[----:B------:R-:W-:Y:S01]  /*2d80*/  PLOP3.LUT P0, PT, PT, PT, UP3, 0x80, 0x8 ;  /* 0x000000000008781c */ /* 0x000fe20003f0f038 */
[----:B------:R-:W-:Y:S01]  /*2d90*/  VIADD R3, R0, 0x60 ;  /* 0x0000006000037836 */ /* 0x000fe20000000000 */
[----:B-1----:R-:W1:Y:S02]  /*2da0*/  SYNCS.PHASECHK.TRANS64.TRYWAIT P1, [R0+URZ+0x50], R5 ;  /* 0x00005005000075a7 */ /* 0x002e6400080211ff */
[----:B-1-3--:R-:W-:Y:S09]  /*2db0*/  @!P1 BRA `(.L_x_51) ;  /* 0x00000054007c9947 */ /* 0x00aff20003800000 */
.L_x_115:
[----:B------:R-:W-:Y:S01]  /*2dc0*/  LEA R4, R10, UR5, 0x4 ;  /* 0x000000050a047c11 */ /* 0x000fe2000f8e20ff */
[----:B------:R-:W-:Y:S01]  /*2dd0*/  @UP3 ULEA UR6, UR14, UR5, 0x3 ;  /* 0x000000050e063291 */ /* 0x000fe2000f8e18ff */
[----:B------:R-:W-:Y:S01]  /*2de0*/  PLOP3.LUT P2, PT, PT, PT, PT, 0x80, 0x8 ;  /* 0x000000000008781c */ /* 0x000fe20003f4f070 */
[----:B------:R-:W-:Y:S01]  /*2df0*/  ULEA UR7, UR15, UR5, 0x3 ;  /* 0x000000050f077291 */ /* 0x000fe2000f8e18ff */
[----:B------:R-:W-:Y:S01]  /*2e00*/  PRMT R3, RZ, 0x654, R3 ;  /* 0x00000654ff037816 */ /* 0x000fe20000000003 */
[----:B------:R-:W-:Y:S01]  /*2e10*/  ULEA UR8, UR15, UR16, 0x7 ;  /* 0x000000100f087291 */ /* 0x000fe2000f8e38ff */
[----:B-1----:R-:W1:Y:S01]  /*2e20*/  LDS.128 R4, [R4+0xe0] ;  /* 0x0000e00004047984 */ /* 0x002e620000000c00 */
[----:B------:R-:W-:Y:S02]  /*2e30*/  @P0 SHF.L.U32 R2, R8, 0x1f, RZ ;  /* 0x0000001f08020819 */ /* 0x000fe400000006ff */
[----:B------:R-:W-:Y:S01]  /*2e40*/  SHF.L.U32 R0, R11, 0x1f, RZ ;  /* 0x0000001f0b007819 */ /* 0x000fe200000006ff */
[----:B------:R-:W-:Y:S01]  /*2e50*/  @!PT LDS RZ, [RZ] ;  /* 0x00000000fffff984 */ /* 0x000fe20000000800 */
[----:B------:R-:W-:Y:S01]  /*2e60*/  @!PT LDS RZ, [RZ] ;  /* 0x00000000fffff984 */ /* 0x000fe20000000800 */
[----:B------:R-:W-:Y:S01]  /*2e70*/  @!PT LDS RZ, [RZ] ;  /* 0x00000000fffff984 */ /* 0x000fe20000000800 */
[----:B------:R-:W-:Y:S01]  /*2e80*/  @!PT LDS RZ, [RZ] ;  /* 0x00000000fffff984 */ /* 0x000fe20000000800 */
[----:B------:R2:W-:Y:S06]  /*2e90*/  MEMBAR.ALL.CTA ;  /* 0x0000000000007992 */ /* 0x0005ec0000008000 */
[----:B--2---:R-:W2:Y:S02]  /*2ea0*/  FENCE.VIEW.ASYNC.S ;  /* 0x00000000000073c6 */ /* 0x004ea40000000000 */
[----:B--2---:R2:W-:Y:S01]  /*2eb0*/  SYNCS.ARRIVE.TRANS64.RED.A1T0 RZ, [R3+URZ], RZ ;  /* 0x000000ff03ff79a7 */ /* 0x0045e200081004ff */
[----:B------:R2:W3:Y:S01]  /*2ec0*/  @P0 SYNCS.PHASECHK.TRANS64.TRYWAIT P2, [UR6], R2 ;  /* 0x00000002ff0005a7 */ /* 0x0004e20008041106 */
[----:B-1----:R-:W-:Y:S01]  /*2ed0*/  LOP3.LUT P1, RZ, R6, 0x1, RZ, 0xc0, !PT ;  /* 0x0000000106ff7812 */ /* 0x002fe2000782c0ff */
[----:B------:R-:W1:Y:S02]  /*2ee0*/  SYNCS.PHASECHK.TRANS64.TRYWAIT P0, [UR7+0x90], R0 ;  /* 0x00009000ff0075a7 */ /* 0x000e640008001107 */
[----:B-123--:R-:W-:Y:S10]  /*2ef0*/  @!P0 BRA `(.L_x_52) ;  /* 0x0000005400408947 */ /* 0x00eff40003800000 */
.L_x_117:
[----:B------:R-:W-:Y:S01]  /*2f00*/  IADD3 R10, PT, PT, R10, 0x1, RZ ;  /* 0x000000010a0a7810 */ /* 0x000fe20007ffe0ff */
[----:B------:R-:W-:Y:S06]  /*2f10*/  BRA.U !UP3, `(.L_x_53) ;  /* 0x000000010bc07547 */ /* 0x000fec000b800000 */
[----:B------:R-:W-:Y:S01]  /*2f20*/  UPLOP3.LUT UP4, UPT, UPT, UPT, UPT, 0x40, 0x4 ;  /* 0x000000000004789c */ /* 0x000fe20003f8e870 */
[----:B------:R-:W-:Y:S01]  /*2f30*/  UMOV UR13, UR9 ;  /* 0x00000009000d7c82 */ /* 0x000fe20008000000 */
[----:B------:R-:W-:Y:S01]  /*2f40*/  UMOV UR12, UR4 ;  /* 0x00000004000c7c82 */ /* 0x000fe20008000000 */
[----:B------:R-:W-:-:S08]  /*2f50*/  UMOV UR17, UR14 ;  /* 0x0000000e00117c82 */ /* 0x000fd00008000000 */
.L_x_56:
[----:B------:R-:W-:Y:S02]  /*2f60*/  UIADD3 UR13, UPT, UPT, UR13, 0x1, URZ ;  /* 0x000000010d0d7890 */ /* 0x000fe4000fffe0ff */
[----:B--2---:R-:W-:Y:S02]  /*2f70*/  ULEA UR6, UR17, UR5, 0x3 ;  /* 0x0000000511067291 */ /* 0x004fe4000f8e18ff */
[----:B------:R-:W-:Y:S01]  /*2f80*/  UISETP.NE.AND UP0, UPT, UR13, URZ, UPT ;  /* 0x000000ff0d00728c */ /* 0x000fe2000bf05270 */
[----:B---3--:R-:W-:Y:S10]  /*2f90*/  @P2 BRA `(.L_x_54) ;  /* 0x00000000000c2947 */ /* 0x008ff40003800000 */
[----:B-1----:R-:W-:Y:S04]  /*2fa0*/  SHF.L.U32 R3, R8, 0x1f, RZ ;  /* 0x0000001f08037819 */ /* 0x002fe800000006ff */
[----:B------:R-:W1:Y:S02]  /*2fb0*/  SYNCS.PHASECHK.TRANS64.TRYWAIT P0, [UR6], R3 ;  /* 0x00000003ff0075a7 */ /* 0x000e640008001106 */
[----:B-1----:R-:W-:Y:S05]  /*2fc0*/  @!P0 BRA `(.L_x_55) ;  /* 0x0000005400248947 */ /* 0x002fea0003800000 */
.L_x_54:
[----:B------:R-:W-:Y:S01]  /*2fd0*/  UISETP.NE.AND UP1, UPT, UR12, 0x1, UPT ;  /* 0x000000010c00788c */ /* 0x000fe2000bf25270 */
[----:B------:R-:W-:Y:S01]  /*2fe0*/  PLOP3.LUT P2, PT, PT, PT, PT, 0x80, 0x8 ;  /* 0x000000000008781c */ /* 0x000fe20003f4f070 */
[----:B------:R-:W-:Y:S02]  /*2ff0*/  UIADD3 UR14, UPT, UPT, UR17, 0x1, URZ ;  /* 0x00000001110e7890 */ /* 0x000fe4000fffe0ff */
[----:B------:R-:W-:Y:S02]  /*3000*/  ULEA UR28, UR17, UR11, 0xa ;  /* 0x0000000b111c7291 */ /* 0x000fe4000f8e50ff */
[----:B------:R-:W-:Y:S01]  /*3010*/  UISETP.NE.AND UP2, UPT, UR14, 0x2, UPT ;  /* 0x000000020e00788c */ /* 0x000fe2000bf45270 */
[----:B------:R-:W-:Y:S01]  /*3020*/  PLOP3.LUT P0, PT, PT, PT, UP1, 0x80, 0x8 ;  /* 0x000000000008781c */ /* 0x000fe20003f0f018 */
[----:B------:R-:W-:Y:S02]  /*3030*/  UIADD3 UR40, UPT, UPT, UR28, 0x2, URZ ;  /* 0x000000021c287890 */ /* 0x000fe4000fffe0ff */
[----:B------:R-:W-:Y:S02]  /*3040*/  USEL UR27, URZ, 0x1, UP2 ;  /* 0x00000001ff1b7887 */ /* 0x000fe40009000000 */
[----:B------:R-:W-:Y:S02]  /*3050*/  USEL UR14, UR14, URZ, UP2 ;  /* 0x000000ff0e0e7287 */ /* 0x000fe40009000000 */
[----:B------:R-:W-:Y:S02]  /*3060*/  UIADD3 UR36, UPT, UPT, UR28, 0x4, URZ ;  /* 0x000000041c247890 */ /* 0x000fe4000fffe0ff */
[----:B------:R-:W-:Y:S01]  /*3070*/  @UP1 ULEA UR26, UR14, UR5, 0x3 ;  /* 0x000000050e1a1291 */ /* 0x000fe2000f8e18ff */
[----:B------:R-:W-:Y:S01]  /*3080*/  LOP3.LUT R8, R8, UR27, RZ, 0x3c, !PT ;  /* 0x0000001b08087c12 */ /* 0x000fe2000f8e3cff */
[----:B------:R-:W-:Y:S02]  /*3090*/  UIADD3 UR32, UPT, UPT, UR28, 0x6, URZ ;  /* 0x000000061c207890 */ /* 0x000fe4000fffe0ff */
[----:B------:R-:W-:Y:S01]  /*30a0*/  UIADD3 UR6, UPT, UPT, UR6, 0x10, URZ ;  /* 0x0000001006067890 */ /* 0x000fe2000fffe0ff */
[----:B-1----:R-:W-:Y:S01]  /*30b0*/  @P0 SHF.L.U32 R0, R8, 0x1f, RZ ;  /* 0x0000001f08000819 */ /* 0x002fe200000006ff */
[----:B------:R-:W-:Y:S01]  /*30c0*/  UIADD3 UR12, UPT, UPT, UR12, -0x1, URZ ;  /* 0xffffffff0c0c7890 */ /* 0x000fe2000fffe0ff */
[----:B------:R-:W-:Y:S02]  /*30d0*/  UMOV UR29, 0x40004040 ;  /* 0x40004040001d7882 */ /* 0x000fe40000000000 */
[----:B------:R2:W3:Y:S01]  /*30e0*/  @P0 SYNCS.PHASECHK.TRANS64.TRYWAIT P2, [UR26], R0 ;  /* 0x00000000ff0005a7 */ /* 0x0004e2000804111a */
[----:B------:R-:W-:Y:S01]  /*30f0*/  ULEA UR26, UR17, UR10, 0xa ;  /* 0x0000000a111a7291 */ /* 0x000fe2000f8e50ff */
[----:B------:R-:W-:Y:S01]  /*3100*/  UMOV UR27, 0x40004040 ;  /* 0x40004040001b7882 */ /* 0x000fe20000000000 */
[----:B------:R-:W-:Y:S02]  /*3110*/  UMOV UR41, 0x40004040 ;  /* 0x4000404000297882 */ /* 0x000fe40000000000 */
[----:B------:R-:W-:Y:S02]  /*3120*/  UIADD3 UR38, UPT, UPT, UR26, 0x2, URZ ;  /* 0x000000021a267890 */ /* 0x000fe4000fffe0ff */
[----:B------:R-:W-:Y:S02]  /*3130*/  UIADD3 UR34, UPT, UPT, UR26, 0x4, URZ ;  /* 0x000000041a227890 */ /* 0x000fe4000fffe0ff */
[----:B------:R-:W-:Y:S01]  /*3140*/  UIADD3 UR30, UPT, UPT, UR26, 0x6, URZ ;  /* 0x000000061a1e7890 */ /* 0x000fe2000fffe0ff */
[----:B------:R2:W-:Y:S01]  /*3150*/  UTCQMMA gdesc[UR26], gdesc[UR28], tmem[UR8], tmem[UR24], idesc[UR25], UP4 ;  /* 0x00ff181c1a0075ea */ /* 0x0005e2000a000308 */
[----:B------:R-:W-:Y:S01]  /*3160*/  UPLOP3.LUT UP4, UPT, UPT, UPT, UPT, 0x80, 0x8 ;  /* 0x000000000008789c */ /* 0x000fe20003f8f070 */
[----:B------:R-:W-:Y:S01]  /*3170*/  UMOV UR39, 0x40004040 ;  /* 0x4000404000277882 */ /* 0x000fe20000000000 */
[----:B------:R-:W-:Y:S01]  /*3180*/  UMOV UR37, 0x40004040 ;  /* 0x4000404000257882 */ /* 0x000fe20000000000 */
[----:B------:R2:W-:Y:S01]  /*3190*/  UTCQMMA gdesc[UR38], gdesc[UR40], tmem[UR8], tmem[UR22], idesc[UR23], UPT ;  /* 0x00ff1628260075ea */ /* 0x0005e2000b800308 */
[----:B------:R-:W-:Y:S01]  /*31a0*/  UMOV UR35, 0x40004040 ;  /* 0x4000404000237882 */ /* 0x000fe20000000000 */
[----:B------:R-:W-:Y:S01]  /*31b0*/  UMOV UR33, 0x40004040 ;  /* 0x4000404000217882 */ /* 0x000fe20000000000 */
[----:B------:R-:W-:Y:S01]  /*31c0*/  UMOV UR31, 0x40004040 ;  /* 0x40004040001f7882 */ /* 0x000fe20000000000 */
[----:B------:R2:W-:Y:S01]  /*31d0*/  UTCQMMA gdesc[UR34], gdesc[UR36], tmem[UR8], tmem[UR20], idesc[UR21], UPT ;  /* 0x00ff1424220075ea */ /* 0x0005e2000b800308 */
[----:B------:R2:W-:Y:S01]  /*31e0*/  UTCQMMA gdesc[UR30], gdesc[UR32], tmem[UR8], tmem[UR18], idesc[UR19], UPT ;  /* 0x00ff12201e0075ea */ /* 0x0005e2000b800308 */
[----:B------:R2:W-:Y:S01]  /*31f0*/  UTCBAR [UR6], URZ ;  /* 0x000000ff060073e9 */ /* 0x0005e200080000ff */
[----:B------:R-:W-:Y:S01]  /*3200*/  UMOV UR17, UR14 ;  /* 0x0000000e00117c82 */ /* 0x000fe20008000000 */
[----:B------:R-:W-:Y:S05]  /*3210*/  BRA.U UP0, `(.L_x_56) ;  /* 0xfffffffd00507547 */ /* 0x000fea000b83ffff */
.L_x_53:
[----:B------:R-:W-:Y:S01]  /*3220*/  UIADD3 UR15, UPT, UPT, UR15, 0x1, URZ ;  /* 0x000000010f0f7890 */ /* 0x000fe2000fffe0ff */
[C---:B------:R-:W-:Y:S01]  /*3230*/  ISETP.NE.AND P0, PT, R10.reuse, 0x2, PT ;  /* 0x000000020a00780c */ /* 0x040fe20003f05270 */
[----:B------:R-:W-:Y:S02]  /*3240*/  UIADD3 UR7, UPT, UPT, UR7, 0x70, URZ ;  /* 0x0000007007077890 */ /* 0x000fe4000fffe0ff */
[----:B------:R-:W-:Y:S01]  /*3250*/  UISETP.NE.AND UP0, UPT, UR15, 0x4, UPT ;  /* 0x000000040f00788c */ /* 0x000fe2000bf05270 */
[----:B-12---:R-:W-:Y:S02]  /*3260*/  SEL R0, RZ, 0x1, P0 ;  /* 0x00000001ff007807 */ /* 0x006fe40000000000 */
[----:B------:R-:W-:Y:S01]  /*3270*/  SEL R10, R10, RZ, P0 ;  /* 0x000000ff0a0a7207 */ /* 0x000fe20000000000 */
[----:B------:R-:W-:Y:S01]  /*3280*/  USEL UR6, URZ, 0x1, UP0 ;  /* 0x00000001ff067887 */ /* 0x000fe20008000000 */
[----:B------:R-:W-:Y:S01]  /*3290*/  LOP3.LUT R9, R9, R0, RZ, 0x3c, !PT ;  /* 0x0000000009097212 */ /* 0x000fe200078e3cff */
[----:B------:R-:W-:Y:S01]  /*32a0*/  USEL UR15, UR15, URZ, UP0 ;  /* 0x000000ff0f0f7287 */ /* 0x000fe20008000000 */
[----:B------:R1:W-:Y:S03]  /*32b0*/  UTCBAR [UR7], URZ ;  /* 0x000000ff070073e9 */ /* 0x0003e600080000ff */
[----:B------:R-:W-:Y:S01]  /*32c0*/  LOP3.LUT R11, R11, UR6, RZ, 0x3c, !PT ;  /* 0x000000060b0b7c12 */ /* 0x000fe2000f8e3cff */
[----:B------:R-:W-:Y:S07]  /*32d0*/  @P1 BRA `(.L_x_57) ;  /* 0xfffffff800a01947 */ /* 0x000fee000383ffff */
[----:B------:R-:W2:Y:S01]  /*32e0*/  S2UR UR4, SR_CgaCtaId ;  /* 0x00000000000479c3 */ /* 0x000ea20000008800 */
[----:B------:R-:W-:Y:S01]  /*32f0*/  ELECT P0, URZ, PT ;  /* 0x0000000000ff782f */ /* 0x000fe20003800000 */
[----:B------:R-:W-:Y:S01]  /*3300*/  IMAD.MOV.U32 R0, RZ, RZ, 0x1 ;  /* 0x00000001ff007424 */ /* 0x000fe200078e00ff */
[----:B------:R-:W-:Y:S01]  /*3310*/  UIADD3 UR5, UPT, UPT, UR5, 0x90, URZ ;  /* 0x0000009005057890 */ /* 0x000fe2000fffe0ff */
[----:B------:R-:W-:Y:S01]  /*3320*/  SHF.L.U32 R3, R11, 0x1f, RZ ;  /* 0x0000001f0b037819 */ /* 0x000fe200000006ff */
[----:B------:R-:W-:-:S03]  /*3330*/  UMOV UR6, 0x40 ;  /* 0x0000004000067882 */ /* 0x000fc60000000000 */
[----:B------:R-:W-:Y:S01]  /*3340*/  UVIRTCOUNT.DEALLOC.SMPOOL 0x80 ;  /* 0x000000800000784c */ /* 0x000fe20000000000 */
[----:B--2---:R-:W-:Y:S02]  /*3350*/  ULEA UR4, UR4, UR6, 0x18 ;  /* 0x0000000604047291 */ /* 0x004fe4000f8ec0ff */
[----:B------:R-:W-:-:S07]  /*3360*/  ULEA UR6, UR15, UR5, 0x3 ;  /* 0x000000050f067291 */ /* 0x000fce000f8e18ff */
[----:B------:R2:W-:Y:S02]  /*3370*/  @P0 STS.U8 [UR4+0x1c], R0 ;  /* 0x00001c00ff000988 */ /* 0x0005e40008000004 */
[----:B------:R-:W4:Y:S02]  /*3380*/  SYNCS.PHASECHK.TRANS64.TRYWAIT P0, [UR6], R3 ;  /* 0x00000003ff0075a7 */ /* 0x000f240008001106 */
[----:B--2-4-:R-:W-:Y:S05]  /*3390*/  @!P0 BRA `(.L_x_58) ;  /* 0x0000005000488947 */ /* 0x014fea0003800000 */
.L_x_120:
[----:B-1----:R-:W-:-:S04]  /*33a0*/  UIADD3 UR7, UPT, UPT, UR15, 0x1, URZ ;  /* 0x000000010f077890 */ /* 0x002fc8000fffe0ff */
[----:B------:R-:W-:-:S04]  /*33b0*/  UISETP.NE.AND UP0, UPT, UR7, 0x4, UPT ;  /* 0x000000040700788c */ /* 0x000fc8000bf05270 */
[----:B------:R-:W-:Y:S02]  /*33c0*/  USEL UR8, URZ, 0x1, UP0 ;  /* 0x00000001ff087887 */ /* 0x000fe40008000000 */
[----:B------:R-:W-:-:S04]  /*33d0*/  USEL UR7, UR7, URZ, UP0 ;  /* 0x000000ff07077287 */ /* 0x000fc80008000000 */
[----:B------:R-:W-:Y:S01]  /*33e0*/  ULEA UR6, UR7, UR5, 0x3 ;  /* 0x0000000507067291 */ /* 0x000fe2000f8e18ff */
[----:B------:R-:W-:-:S04]  /*33f0*/  LOP3.LUT R2, R11, UR8, RZ, 0x3c, !PT ;  /* 0x000000080b027c12 */ /* 0x000fc8000f8e3cff */
[----:B--2---:R-:W-:-:S04]  /*3400*/  SHF.L.U32 R3, R2, 0x1f, RZ ;  /* 0x0000001f02037819 */ /* 0x004fc800000006ff */
[----:B------:R-:W1:Y:S02]  /*3410*/  SYNCS.PHASECHK.TRANS64.TRYWAIT P0, [UR6], R3 ;  /* 0x00000003ff0075a7 */ /* 0x000e640008001106 */
[----:B-1----:R-:W-:Y:S05]  /*3420*/  @!P0 BRA `(.L_x_59) ;  /* 0x00000050003c8947 */ /* 0x002fea0003800000 */
.L_x_122:
[----:B------:R-:W-:-:S04]  /*3430*/  UIADD3 UR7, UPT, UPT, UR7, 0x1, URZ ;  /* 0x0000000107077890 */ /* 0x000fc8000fffe0ff */
[----:B------:R-:W-:-:S04]  /*3440*/  UISETP.NE.AND UP0, UPT, UR7, 0x4, UPT ;  /* 0x000000040700788c */ /* 0x000fc8000bf05270 */
[----:B------:R-:W-:Y:S02]  /*3450*/  USEL UR8, URZ, 0x1, UP0 ;  /* 0x00000001ff087887 */ /* 0x000fe40008000000 */
[----:B------:R-:W-:-:S04]  /*3460*/  USEL UR7, UR7, URZ, UP0 ;  /* 0x000000ff07077287 */ /* 0x000fc80008000000 */
[----:B------:R-:W-:Y:S01]  /*3470*/  ULEA UR6, UR7, UR5, 0x3 ;  /* 0x0000000507067291 */ /* 0x000fe2000f8e18ff */
[----:B------:R-:W-:-:S04]  /*3480*/  LOP3.LUT R2, R2, UR8, RZ, 0x3c, !PT ;  /* 0x0000000802027c12 */ /* 0x000fc8000f8e3cff */
[----:B-1----:R-:W-:-:S04]  /*3490*/  SHF.L.U32 R3, R2, 0x1f, RZ ;  /* 0x0000001f02037819 */ /* 0x002fc800000006ff */
[----:B------:R-:W1:Y:S02]  /*34a0*/  SYNCS.PHASECHK.TRANS64.TRYWAIT P0, [UR6], R3 ;  /* 0x00000003ff0075a7 */ /* 0x000e640008001106 */
[----:B-1----:R-:W-:Y:S05]  /*34b0*/  @!P0 BRA `(.L_x_60) ;  /* 0x0000005000308947 */ /* 0x002fea0003800000 */
.L_x_124:
[----:B------:R-:W-:-:S04]  /*34c0*/  UIADD3 UR7, UPT, UPT, UR7, 0x1, URZ ;  /* 0x0000000107077890 */ /* 0x000fc8000fffe0ff */
[----:B------:R-:W-:-:S04]  /*34d0*/  UISETP.NE.AND UP0, UPT, UR7, 0x4, UPT ;  /* 0x000000040700788c */ /* 0x000fc8000bf05270 */
[----:B------:R-:W-:Y:S02]  /*34e0*/  USEL UR6, URZ, 0x1, UP0 ;  /* 0x00000001ff067887 */ /* 0x000fe40008000000 */
[----:B------:R-:W-:-:S04]  /*34f0*/  USEL UR7, UR7, URZ, UP0 ;  /* 0x000000ff07077287 */ /* 0x000fc80008000000 */
[----:B------:R-:W-:Y:S01]  /*3500*/  ULEA UR7, UR7, UR5, 0x3 ;  /* 0x0000000507077291 */ /* 0x000fe2000f8e18ff */
[----:B-1----:R-:W-:-:S04]  /*3510*/  LOP3.LUT R3, R2, UR6, RZ, 0x3c, !PT ;  /* 0x0000000602037c12 */ /* 0x002fc8000f8e3cff */
[----:B------:R-:W-:-:S04]  /*3520*/  SHF.L.U32 R3, R3, 0x1f, RZ ;  /* 0x0000001f03037819 */ /* 0x000fc800000006ff */
[----:B------:R-:W1:Y:S02]  /*3530*/  SYNCS.PHASECHK.TRANS64.TRYWAIT P0, [UR7], R3 ;  /* 0x00000003ff0075a7 */ /* 0x000e640008001107 */
[----:B-1----:R-:W-:Y:S05]  /*3540*/  @!P0 BRA `(.L_x_61) ;  /* 0x0000005000248947 */ /* 0x002fea0003800000 */
.L_x_126:
[----:B------:R-:W-:Y:S01]  /*3550*/  NOP ;  /* 0x0000000000007918 */ /* 0x000fe20000000000 */
[----:B-1----:R-:W1:Y:S01]  /*3560*/  LDS R0, [UR4+0x14] ;  /* 0x00001404ff007984 */ /* 0x002e620008000800 */
[----:B------:R-:W-:Y:S01]  /*3570*/  ULOP3.LUT UR6, UR16, 0xffff, URZ, 0xc0, !UPT ;  /* 0x0000ffff10067892 */ /* 0x000fe2000f8ec0ff */
[----:B------:R-:W-:Y:S01]  /*3580*/  UMOV UR8, 0xffff ;  /* 0x0000ffff00087882 */ /* 0x000fe20000000000 */
[----:B------:R-:W-:Y:S02]  /*3590*/  UMOV UR5, 0x1 ;  /* 0x0000000100057882 */ /* 0x000fe40000000000 */
[----:B------:R-:W-:-:S04]  /*35a0*/  USHF.R.U32.HI UR6, URZ, 0x5, UR6 ;  /* 0x00000005ff067899 */ /* 0x000fc80008011606 */
[----:B------:R-:W-:Y:S02]  /*35b0*/  USHF.L.U32 UR8, UR8, UR6, URZ ;  /* 0x0000000608087299 */ /* 0x000fe400080006ff */
[----:B------:R-:W-:-:S04]  /*35c0*/  USHF.L.U32 UR5, UR5, UR6, URZ ;  /* 0x0000000605057299 */ /* 0x000fc800080006ff */
[----:B-1----:R-:W-:-:S04]  /*35d0*/  LOP3.LUT R0, R0, UR8, RZ, 0xc0, !PT ;  /* 0x0000000800007c12 */ /* 0x002fc8000f8ec0ff */
[----:B------:R-:W-:-:S13]  /*35e0*/  ISETP.NE.AND P0, PT, R0, UR8, PT ;  /* 0x0000000800007c0c */ /* 0x000fda000bf05270 */
[----:B------:R-:W-:Y:S05]  /*35f0*/  @P0 BRA `(.L_x_62) ;  /* 0x0000000000580947 */ /* 0x000fea0003800000 */
[----:B------:R-:W1:Y:S02]  /*3600*/  LDS R0, [UR4+0x18] ;  /* 0x00001804ff007984 */ /* 0x000e640008000800 */
[----:B-1----:R-:W-:-:S04]  /*3610*/  LOP3.LUT R0, R0, UR5, RZ, 0xc0, !PT ;  /* 0x0000000500007c12 */ /* 0x002fc8000f8ec0ff */
[----:B------:R-:W-:-:S13]  /*3620*/  ISETP.NE.AND P0, PT, R0, UR5, PT ;  /* 0x0000000500007c0c */ /* 0x000fda000bf05270 */
[----:B------:R-:W-:Y:S05]  /*3630*/  @P0 BRA `(.L_x_63) ;  /* 0x00000000003c0947 */ /* 0x000fea0003800000 */
[----:B------:R-:W1:Y:S01]  /*3640*/  S2R R2, SR_LANEID ;  /* 0x0000000000027919 */ /* 0x000e620000000000 */
[----:B------:R-:W-:Y:S01]  /*3650*/  ULOP3.LUT UR8, URZ, UR8, URZ, 0x33, !UPT ;  /* 0x00000008ff087292 */ /* 0x000fe2000f8e33ff */
[----:B------:R-:W-:Y:S01]  /*3660*/  LOP3.LUT R4, RZ, UR5, RZ, 0x33, !PT ;  /* 0x00000005ff047c12 */ /* 0x000fe2000f8e33ff */
[----:B------:R-:W-:Y:S02]  /*3670*/  VOTEU.ANY UR7, UPT, PT ;  /* 0x0000000000077886 */ /* 0x000fe400038e0100 */
[----:B------:R-:W-:Y:S01]  /*3680*/  UFLO.U32 UR7, UR7 ;  /* 0x00000007000772bd */ /* 0x000fe200080e0000 */
[----:B------:R-:W2:Y:S01]  /*3690*/  REDUX UR5, R4 ;  /* 0x00000000040573c4 */ /* 0x000ea20000000000 */
[----:B------:R-:W-:-:S06]  /*36a0*/  IMAD.U32 R0, RZ, RZ, UR8 ;  /* 0x00000008ff007e24 */ /* 0x000fcc000f8e00ff */
[----:B------:R4:W-:Y:S01]  /*36b0*/  UTCATOMSWS.AND URZ, UR8 ;  /* 0x0000000800ff79e3 */ /* 0x0009e20008000000 */
[----:B------:R-:W3:Y:S01]  /*36c0*/  REDUX UR6, R0 ;  /* 0x00000000000673c4 */ /* 0x000ee20000000000 */
[----:B-1----:R-:W-:Y:S01]  /*36d0*/  ISETP.EQ.U32.AND P0, PT, R2, UR7, PT ;  /* 0x0000000702007c0c */ /* 0x002fe2000bf02070 */
[----:B--2---:R-:W-:Y:S01]  /*36e0*/  IMAD.U32 R2, RZ, RZ, UR5 ;  /* 0x00000005ff027e24 */ /* 0x004fe2000f8e00ff */
[----:B---3--:R-:W-:-:S11]  /*36f0*/  MOV R3, UR6 ;  /* 0x0000000600037c02 */ /* 0x008fd60008000f00 */
[----:B------:R4:W-:Y:S04]  /*3700*/  @P0 ATOMS.AND RZ, [UR4+0x14], R3 ;  /* 0x00001403ffff098c */ /* 0x0009e8000a800004 */
[----:B------:R4:W-:Y:S01]  /*3710*/  @P0 ATOMS.AND RZ, [UR4+0x18], R2 ;  /* 0x00001802ffff098c */ /* 0x0009e2000a800004 */
[----:B------:R-:W-:Y:S05]  /*3720*/  BRA `(.L_x_64) ;  /* 0x0000000000147947 */ /* 0x000fea0003800000 */
.L_x_63:
[----:B------:R-:W-:Y:S02]  /*3730*/  MOV R2, 0x3750 ;  /* 0x0000375000027802 */ /* 0x000fe40000000f00 */
[----:B---3-5:R-:W-:Y:S05]  /*3740*/  CALL.REL.NOINC `($__internal_0_$__cuda_sm10x_tcgen05_guardrail_trap_col_being_dealloced_not_returned_by_alloc) ;  /* 0x0000005000807944 */ /* 0x028fea0003c00000 */
[----:B------:R-:W-:Y:S05]  /*3750*/  BRA `(.L_x_64) ;  /* 0x0000000000087947 */ /* 0x000fea0003800000 */
.L_x_62:
[----:B------:R-:W-:Y:S02]  /*3760*/  MOV R2, 0x3780 ;  /* 0x0000378000027802 */ /* 0x000fe40000000f00 */
[----:B---3-5:R-:W-:Y:S05]  /*3770*/  CALL.REL.NOINC `($__internal_2_$__cuda_sm10x_tcgen05_guardrail_trap_unallocated_columns_being_dealloced) ;  /* 0x00000050008c7944 */ /* 0x028fea0003c00000 */
.L_x_64:
[----:B------:R-:W-:Y:S01]  /*3780*/  NOP ;  /* 0x0000000000007918 */ /* 0x000fe20000000000 */
[----:B----4-:R-:W-:Y:S05]  /*3790*/  EXIT ;  /* 0x000000000000794d */ /* 0x010fea0003800000 */
.L_x_46:
[----:B------:R-:W-:-:S09]  /*37a0*/  UISETP.NE.OR UP2, UPT, UR8, 0x3, !UP2 ;  /* 0x000000030800788c */ /* 0x000fd2000d745670 */
[----:B------:R-:W-:Y:S05]  /*37b0*/  BRA.U UP2, `(.L_x_65) ;  /* 0x0000000d02407547 */ /* 0x000fea000b800000 */
[----:B------:R-:W1:Y:S01]  /*37c0*/  LDC R0, c[0x0][0xb30] ;  /* 0x0002cc00ff007b82 */ /* 0x000e620000000800 */
[----:B------:R-:W2:Y:S01]  /*37d0*/  LDCU.64 UR8, c[0x0][0x888] ;  /* 0x00011100ff0877ac */ /* 0x000ea20008000a00 */
[----:B------:R-:W-:Y:S02]  /*37e0*/  HFMA2 R29, -RZ, RZ, 0, 0 ;  /* 0x00000000ff1d7431 */ /* 0x000fe400000001ff */
[----:B------:R-:W-:Y:S01]  /*37f0*/  IMAD.MOV.U32 R31, RZ, RZ, 0x1 ;  /* 0x00000001ff1f7424 */ /* 0x000fe200078e00ff */
[----:B------:R-:W-:Y:S01]  /*3800*/  MOV R23, 0x2000 ;  /* 0x0000200000177802 */ /* 0x000fe20000000f00 */
[----:B------:R-:W4:Y:S01]  /*3810*/  LDCU.64 UR4, c[0x0][0x890] ;  /* 0x00011200ff0477ac */ /* 0x000f220008000a00 */
[----:B------:R-:W-:Y:S01]  /*3820*/  IMAD.MOV.U32 R30, RZ, RZ, RZ ;  /* 0x000000ffff1e7224 */ /* 0x000fe200078e00ff */
[----:B------:R-:W3:Y:S01]  /*3830*/  LDC R19, c[0x0][0x370] ;  /* 0x0000dc00ff137b82 */ /* 0x000ee20000000800 */
[----:B------:R-:W-:Y:S01]  /*3840*/  UMOV UR7, 0x400 ;  /* 0x0000040000077882 */ /* 0x000fe20000000000 */
[----:B------:R-:W-:-:S02]  /*3850*/  UPLOP3.LUT UP1, UPT, UPT, UPT, UPT, 0x40, 0x4 ;  /* 0x000000000004789c */ /* 0x000fc40003f2e870 */
[----:B------:R-:W-:-:S04]  /*3860*/  ULEA UR7, UR37, UR7, 0x18 ;  /* 0x0000000725077291 */ /* 0x000fc8000f8ec0ff */
[----:B------:R-:W3:Y:S01]  /*3870*/  LDC R2, c[0x0][0xb0c] ;  /* 0x0002c300ff027b82 */ /* 0x000ee20000000800 */
[----:B------:R-:W-:Y:S02]  /*3880*/  UIADD3 UR13, UPT, UPT, UR7, 0x28, URZ ;  /* 0x00000028070d7890 */ /* 0x000fe4000fffe0ff */
[----:B--2---:R-:W-:Y:S02]  /*3890*/  UISETP.NE.U32.AND UP2, UPT, UR8, URZ, UPT ;  /* 0x000000ff0800728c */ /* 0x004fe4000bf45070 */
[----:B------:R-:W-:Y:S02]  /*38a0*/  UIADD3 UR17, UPT, UPT, UR7, 0x20, URZ ;  /* 0x0000002007117890 */ /* 0x000fe4000fffe0ff */
[----:B----4-:R-:W-:Y:S01]  /*38b0*/  UISETP.NE.U32.AND UP3, UPT, UR4, URZ, UPT ;  /* 0x000000ff0400728c */ /* 0x010fe2000bf65070 */
[----:B------:R-:W2:Y:S01]  /*38c0*/  LDC R18, c[0x0][0xb20] ;  /* 0x0002c800ff127b82 */ /* 0x000ea20000000800 */
[----:B-1----:R-:W-:Y:S01]  /*38d0*/  ISETP.NE.AND P1, PT, R0, 0x1, PT ;  /* 0x000000010000780c */ /* 0x002fe20003f25270 */
[----:B------:R-:W-:-:S02]  /*38e0*/  UISETP.NE.AND.EX UP2, UPT, UR9, URZ, UPT, UP2 ;  /* 0x000000ff0900728c */ /* 0x000fc4000bf45320 */
[----:B------:R-:W-:Y:S02]  /*38f0*/  UPRMT UR13, UR37, 0x654, UR13 ;  /* 0x00000654250d7896 */ /* 0x000fe4000800000d */
[----:B------:R-:W-:Y:S02]  /*3900*/  UISETP.NE.AND.EX UP3, UPT, UR5, URZ, UPT, UP3 ;  /* 0x000000ff0500728c */ /* 0x000fe4000bf65330 */
[----:B------:R-:W1:Y:S08]  /*3910*/  LDC.64 R32, c[0x0][0x348] ;  /* 0x0000d200ff207b82 */ /* 0x000e700000000a00 */
[----:B------:R-:W4:Y:S08]  /*3920*/  LDC.64 R16, c[0x0][0xb10] ;  /* 0x0002c400ff107b82 */ /* 0x000f300000000a00 */
[----:B------:R-:W1:Y:S08]  /*3930*/  LDC.64 R6, c[0x0][0xb18] ;  /* 0x0002c600ff067b82 */ /* 0x000e700000000a00 */
[----:B------:R-:W1:Y:S08]  /*3940*/  LDC.64 R4, c[0x0][0xb28] ;  /* 0x0002ca00ff047b82 */ /* 0x000e700000000a00 */
[----:B--23--:R-:W1:Y:S02]  /*3950*/  LDC R22, c[0x0][0x374] ;  /* 0x0000dd00ff167b82 */ /* 0x00ce640000000800 */
.L_x_74:
[C---:B------:R-:W-:Y:S02]  /*3960*/  LEA R0, R30.reuse, UR7, 0x3 ;  /* 0x000000071e007c11 */ /* 0x040fe4000f8e18ff */
[----:B------:R-:W-:Y:S02]  /*3970*/  SHF.L.U32 R3, R29, 0x1f, RZ ;  /* 0x0000001f1d037819 */ /* 0x000fe400000006ff */
[----:B------:R-:W-:Y:S02]  /*3980*/  LEA R24, R30, UR7, 0x4 ;  /* 0x000000071e187c11 */ /* 0x000fe4000f8e20ff */
[----:B--2---:R-:W2:Y:S02]  /*3990*/  SYNCS.PHASECHK.TRANS64.TRYWAIT P0, [R0+URZ+0x50], R3 ;  /* 0x00005003000075a7 */ /* 0x004ea400080011ff */
[----:B--2---:R-:W-:Y:S05]  /*39a0*/  @!P0 BRA `(.L_x_66) ;  /* 0x0000004c00248947 */ /* 0x004fea0003800000 */
.L_x_127:
[----:B------:R-:W-:Y:S01]  /*39b0*/  ISETP.GE.AND P0, PT, R72, 0x1, PT ;  /* 0x000000014800780c */ /* 0x000fe20003f06270 */
[----:B------:R-:W3:Y:S01]  /*39c0*/  LDS.128 R24, [R24+0xe0] ;  /* 0x0000e00018187984 */ /* 0x000ee20000000c00 */
[----:B--2---:R-:W-:Y:S01]  /*39d0*/  VIADD R0, R0, 0x60 ;  /* 0x0000006000007836 */ /* 0x004fe20000000000 */
[----:B------:R-:W-:Y:S01]  /*39e0*/  @!PT LDS RZ, [RZ] ;  /* 0x00000000fffff984 */ /* 0x000fe20000000800 */
[----:B------:R-:W-:Y:S01]  /*39f0*/  @!PT LDS RZ, [RZ] ;  /* 0x00000000fffff984 */ /* 0x000fe20000000800 */
[----:B------:R-:W-:Y:S01]  /*3a00*/  @!PT LDS RZ, [RZ] ;  /* 0x00000000fffff984 */ /* 0x000fe20000000800 */
[----:B------:R-:W-:Y:S01]  /*3a10*/  @!PT LDS RZ, [RZ] ;  /* 0x00000000fffff984 */ /* 0x000fe20000000800 */
[----:B------:R2:W-:Y:S06]  /*3a20*/  MEMBAR.ALL.CTA ;  /* 0x0000000000007992 */ /* 0x0005ec0000008000 */
[----:B--2---:R-:W2:Y:S01]  /*3a30*/  FENCE.VIEW.ASYNC.S ;  /* 0x00000000000073c6 */ /* 0x004ea20000000000 */
[----:B------:R-:W-:Y:S04]  /*3a40*/  PRMT R0, RZ, 0x654, R0 ;  /* 0x00000654ff007816 */ /* 0x000fe80000000000 */
[----:B--2---:R2:W-:Y:S01]  /*3a50*/  SYNCS.ARRIVE.TRANS64.RED.A1T0 RZ, [R0+URZ], RZ ;  /* 0x000000ff00ff79a7 */ /* 0x0045e200081004ff */
[----:B---3--:R-:W-:Y:S11]  /*3a60*/  LOP3.LUT P3, RZ, R26, 0x1, RZ, 0xc0, !PT ;  /* 0x000000011aff7812 */ /* 0x008ff6000786c0ff */
[----:B------:R-:W-:Y:S02]  /*3a70*/  @!UPT UIADD3 URZ, UPT, UPT, URZ, URZ, URZ ;  /* 0x000000fffffff290 */ /* 0x000fe4000fffe0ff */
[----:B------:R-:W-:Y:S02]  /*3a80*/  @P3 MOV R13, R24 ;  /* 0x00000018000d3202 */ /* 0x000fe40000000f00 */
[----:B------:R-:W-:Y:S01]  /*3a90*/  @P3 LOP3.LUT R8, R25, 0xffff, RZ, 0xc0, !PT ;  /* 0x0000ffff19083812 */ /* 0x000fe200078ec0ff */
[----:B--2---:R-:W-:Y:S06]  /*3aa0*/  @!P0 BRA `(.L_x_67) ;  /* 0x0000000000a48947 */ /* 0x004fec0003800000 */
[----:B-1----:R-:W-:Y:S01]  /*3ab0*/  IMAD.HI.U32 R35, R22, R7, RZ ;  /* 0x0000000716237227 */ /* 0x002fe200078e00ff */
[----:B------:R-:W-:Y:S02]  /*3ac0*/  ISETP.NE.AND P0, PT, R6, 0x1, PT ;  /* 0x000000010600780c */ /* 0x000fe40003f05270 */
[----:B------:R-:W-:Y:S01]  /*3ad0*/  ISETP.NE.AND P2, PT, R72, 0x1, PT ;  /* 0x000000014800780c */ /* 0x000fe20003f45270 */
[----:B----4-:R-:W-:Y:S01]  /*3ae0*/  IMAD.HI.U32 R34, R19, R16, RZ ;  /* 0x0000001013227227 */ /* 0x010fe200078e00ff */
[----:B------:R-:W-:Y:S02]  /*3af0*/  SHF.R.U32.HI R35, RZ, R18, R35 ;  /* 0x00000012ff237219 */ /* 0x000fe40000011623 */
[----:B------:R-:W-:Y:S01]  /*3b00*/  ISETP.NE.AND P4, PT, R2, 0x1, PT ;  /* 0x000000010200780c */ /* 0x000fe20003f85270 */
[----:B------:R-:W-:Y:S01]  /*3b10*/  IMAD.HI.U32 R36, R13, R16, RZ ;  /* 0x000000100d247227 */ /* 0x000fe200078e00ff */
[----:B------:R-:W-:Y:S02]  /*3b20*/  SHF.R.U32.HI R34, RZ, R17, R34 ;  /* 0x00000011ff227219 */ /* 0x000fe40000011622 */
[----:B------:R-:W-:Y:S01]  /*3b30*/  SEL R3, R22, R35, !P0 ;  /* 0x0000002316037207 */ /* 0x000fe20004000000 */
[C---:B------:R-:W-:Y:S01]  /*3b40*/  IMAD.HI.U32 R35, R8.reuse, R7, RZ ;  /* 0x0000000708237227 */ /* 0x040fe200078e00ff */
[----:B------:R-:W-:Y:S02]  /*3b50*/  SEL R11, R19, R34, !P4 ;  /* 0x00000022130b7207 */ /* 0x000fe40006000000 */
[----:B------:R-:W-:Y:S01]  /*3b60*/  SHF.R.U32.HI R36, RZ, R17, R36 ;  /* 0x00000011ff247219 */ /* 0x000fe20000011624 */
[----:B------:R-:W-:Y:S01]  /*3b70*/  IMAD.HI.U32 R38, R3, R4, RZ ;  /* 0x0000000403267227 */ /* 0x000fe200078e00ff */
[----:B------:R-:W-:Y:S03]  /*3b80*/  SHF.R.U32.HI R35, RZ, R18, R35 ;  /* 0x00000012ff237219 */ /* 0x000fe60000011623 */
[----:B------:R-:W-:Y:S01]  /*3b90*/  IMAD.HI.U32 R34, R11, R4, RZ ;  /* 0x000000040b227227 */ /* 0x000fe200078e00ff */
[----:B------:R-:W-:Y:S02]  /*3ba0*/  @P2 SHF.R.U32.HI R3, RZ, R5, R38 ;  /* 0x00000005ff032219 */ /* 0x000fe40000011626 */
[----:B------:R-:W-:Y:S02]  /*3bb0*/  SEL R9, R8, R35, !P0 ;  /* 0x0000002308097207 */ /* 0x000fe40004000000 */
[----:B------:R-:W-:Y:S01]  /*3bc0*/  @P2 SHF.R.U32.HI R11, RZ, R5, R34 ;  /* 0x00000005ff0b2219 */ /* 0x000fe20000011622 */
[C---:B------:R-:W-:Y:S01]  /*3bd0*/  IMAD R10, R72.reuse, R3, RZ ;  /* 0x00000003480a7224 */ /* 0x040fe200078e02ff */
[----:B------:R-:W-:Y:S01]  /*3be0*/  SEL R3, R13, R36, !P4 ;  /* 0x000000240d037207 */ /* 0x000fe20006000000 */
[C---:B------:R-:W-:Y:S03]  /*3bf0*/  IMAD.HI.U32 R14, R9.reuse, R4, RZ ;  /* 0x00000004090e7227 */ /* 0x040fe600078e00ff */
[----:B------:R-:W-:Y:S01]  /*3c00*/  ISETP.GE.AND P0, PT, R9, R10, PT ;  /* 0x0000000a0900720c */ /* 0x000fe20003f06270 */
[C---:B------:R-:W-:Y:S01]  /*3c10*/  IMAD R12, R72.reuse, R11, RZ ;  /* 0x0000000b480c7224 */ /* 0x040fe200078e02ff */
[-C--:B------:R-:W-:Y:S04]  /*3c20*/  SHF.R.U32.HI R14, RZ, R5.reuse, R14 ;  /* 0x00000005ff0e7219 */ /* 0x080fe8000001160e */
[----:B------:R-:W-:Y:S02]  /*3c30*/  ISETP.GE.OR P0, PT, R3, R12, P0 ;  /* 0x0000000c0300720c */ /* 0x000fe40000706670 */
[----:B------:R-:W-:Y:S05]  /*3c40*/  SEL R15, R9, R14, !P2 ;  /* 0x0000000e090f7207 */ /* 0x000fea0005000000 */
[----:B------:R-:W-:Y:S04]  /*3c50*/  IMAD.MOV R14, RZ, RZ, -R15 ;  /* 0x000000ffff0e7224 */ /* 0x000fe800078e0a0f */
[----:B------:R-:W-:Y:S02]  /*3c60*/  IMAD R14, R72, R14, R9 ;  /* 0x0000000e480e7224 */ /* 0x000fe400078e0209 */
[C---:B------:R-:W-:Y:S05]  /*3c70*/  @!P0 IMAD.HI.U32 R10, R3.reuse, R4, RZ ;  /* 0x00000004030a8227 */ /* 0x040fea00078e00ff */
[----:B------:R-:W-:Y:S04]  /*3c80*/  @!P0 SHF.R.U32.HI R10, RZ, R5, R10 ;  /* 0x00000005ff0a8219 */ /* 0x000fe8000001160a */
[----:B------:R-:W-:Y:S01]  /*3c90*/  @!P0 SEL R0, R3, R10, !P2 ;  /* 0x0000000a03008207 */ /* 0x000fe20005000000 */
[----:B------:R-:W-:Y:S03]  /*3ca0*/  IMAD.MOV R10, RZ, RZ, -R3 ;  /* 0x000000ffff0a7224 */ /* 0x000fe600078e0a03 */
[----:B------:R-:W-:Y:S01]  /*3cb0*/  @!P0 IADD3 R15, PT, PT, R15, -R0, RZ ;  /* 0x800000000f0f8210 */ /* 0x000fe20007ffe0ff */
[----:B------:R-:W-:Y:S01]  /*3cc0*/  @!P0 IMAD R0, R11, R14, R0 ;  /* 0x0000000e0b008224 */ /* 0x000fe200078e0200 */
[----:B------:R-:W-:Y:S01]  /*3cd0*/  IADD3 R11, PT, PT, -R9, RZ, RZ ;  /* 0x000000ff090b7210 */ /* 0x000fe20007ffe1ff */
[----:B------:R-:W-:Y:S02]  /*3ce0*/  IMAD R13, R2, R10, R13 ;  /* 0x0000000a020d7224 */ /* 0x000fe400078e020d */
[----:B------:R-:W-:Y:S02]  /*3cf0*/  @!P0 IMAD R9, R15, R72, R3 ;  /* 0x000000480f098224 */ /* 0x000fe400078e0203 */
[----:B------:R-:W-:Y:S02]  /*3d00*/  @!P0 IMAD.MOV.U32 R3, RZ, RZ, R0 ;  /* 0x000000ffff038224 */ /* 0x000fe400078e0000 */
[----:B------:R-:W-:Y:S02]  /*3d10*/  IMAD R8, R6, R11, R8 ;  /* 0x0000000b06087224 */ /* 0x000fe400078e0208 */
[----:B------:R-:W-:Y:S02]  /*3d20*/  IMAD R13, R3, R2, R13 ;  /* 0x00000002030d7224 */ /* 0x000fe400078e020d */
[----:B------:R-:W-:Y:S02]  /*3d30*/  IMAD R8, R9, R6, R8 ;  /* 0x0000000609087224 */ /* 0x000fe400078e0208 */
.L_x_67:
[----:B------:R-:W-:Y:S05]  /*3d40*/  BRA.U UP1, `(.L_x_68) ;  /* 0x0000000101107547 */ /* 0x000fea000b800000 */
[----:B------:R-:W-:Y:S04]  /*3d50*/  MOV R0, UR6 ;  /* 0x0000000600007c02 */ /* 0x000fe80008000f00 */
[----:B------:R-:W-:Y:S04]  /*3d60*/  SHF.L.U32 R3, R0, 0x1f, RZ ;  /* 0x0000001f00037819 */ /* 0x000fe800000006ff */
[----:B------:R-:W2:Y:S02]  /*3d70*/  SYNCS.PHASECHK.TRANS64.TRYWAIT P0, [UR7+0x48], R3 ;  /* 0x00004803ff0075a7 */ /* 0x000ea40008001107 */
[----:B--2---:R-:W-:Y:S05]  /*3d80*/  @!P0 BRA `(.L_x_69) ;  /* 0x0000004800408947 */ /* 0x004fea0003800000 */
.L_x_68:
[----:B------:R-:W-:Y:S02]  /*3d90*/  R2UR UR19, R21 ;  /* 0x00000000151372ca */ /* 0x000fe400000e0000 */
[----:B------:R-:W-:Y:S02]  /*3da0*/  R2UR UR18, R20 ;  /* 0x00000000141272ca */ /* 0x000fe400000e0000 */
[----:B------:R-:W-:Y:S02]  /*3db0*/  ISETP.NE.U32.AND P2, PT, RZ, UR4, PT ;  /* 0x00000004ff007c0c */ /* 0x000fe4000bf45070 */
[----:B------:R-:W-:Y:S02]  /*3dc0*/  SHF.L.U32 R12, R31, 0x1f, RZ ;  /* 0x0000001f1f0c7819 */ /* 0x000fe400000006ff */
[----:B------:R-:W-:Y:S05]  /*3dd0*/  ISETP.NE.AND.EX P2, PT, RZ, UR5, PT, P2 ;  /* 0x00000005ff007c0c */ /* 0x000fea000bf45320 */
[----:B------:R-:W-:Y:S02]  /*3de0*/  USHF.L.U32 UR19, UR19, 0x7, URZ ;  /* 0x0000000713137899 */ /* 0x000fe400080006ff */
[----:B------:R-:W-:Y:S01]  /*3df0*/  USHF.L.U32 UR18, UR18, 0x7, URZ ;  /* 0x0000000712127899 */ /* 0x000fe200080006ff */
[----:B------:R-:W-:Y:S11]  /*3e00*/  BRA.U !UP3, `(.L_x_70) ;  /* 0x000000010b347547 */ /* 0x000ff6000b800000 */
[----:B------:R-:W-:Y:S01]  /*3e10*/  UPLOP3.LUT UP0, UPT, UPT, UPT, UP2, 0x80, 0x8 ;  /* 0x000000000008789c */ /* 0x000fe20003f0f020 */
[----:B--2---:R-:W-:Y:S02]  /*3e20*/  HFMA2 R0, -RZ, RZ, 0, 5.9604644775390625e-08 ;  /* 0x00000001ff007431 */ /* 0x004fe400000001ff */
[----:B------:R-:W-:Y:S03]  /*3e30*/  IMAD.MOV.U32 R171, RZ, RZ, 0x1 ;  /* 0x00000001ffab7424 */ /* 0x000fe600078e00ff */
[----:B------:R-:W-:Y:S05]  /*3e40*/  PLOP3.LUT P0, PT, PT, PT, UP0, 0x80, 0x8 ;  /* 0x000000000008781c */ /* 0x000fea0003f0f008 */
[----:B------:R-:W2:Y:S01]  /*3e50*/  @UP0 LDCU.64 UR10, c[0x0][0x888] ;  /* 0x00011100ff0a07ac */ /* 0x000ea20008000a00 */
[----:B------:R-:W-:Y:S07]  /*3e60*/  @UP0 UIMAD UR8, UR36, UR4, URZ ;  /* 0x00000004240802a4 */ /* 0x000fee000f8e02ff */
[----:B------:R-:W-:Y:S01]  /*3e70*/  @!P0 PRMT R171, R0, 0x7610, R171 ;  /* 0x0000761000ab8816 */ /* 0x000fe200000000ab */
[----:B--2---:R-:W-:Y:S03]  /*3e80*/  @UP0 UIMAD.WIDE UR10, UR8, 0x4, UR10 ;  /* 0x00000004080a08a5 */ /* 0x004fe6000f8e020a */
[----:B------:R-:W2:Y:S03]  /*3e90*/  @!UP0 LDCU UR8, c[0x0][0x880] ;  /* 0x00011000ff0887ac */ /* 0x000ea60008000800 */
[----:B------:R-:W-:Y:S01]  /*3ea0*/  IMAD.U32 R10, RZ, RZ, UR10 ;  /* 0x0000000aff0a7e24 */ /* 0x000fe2000f8e00ff */
[----:B------:R-:W-:Y:S05]  /*3eb0*/  MOV R11, UR11 ;  /* 0x0000000b000b7c02 */ /* 0x000fea0008000f00 */
[----:B-----5:R3:W5:Y:S02]  /*3ec0*/  @P0 LDG.E R81, desc[UR46][R10.64] ;  /* 0x0000002e0a510981 */ /* 0x020764000c1e1900 */
[----:B--23--:R-:W-:Y:S07]  /*3ed0*/  @!P0 IMAD.U32 R81, RZ, RZ, UR8 ;  /* 0x00000008ff518e24 */ /* 0x00cfee000f8e00ff */
.L_x_70:
[----:B-----5:R-:W-:Y:S01]  /*3ee0*/  @!P2 FSETP.EQ.AND P0, PT, R81, RZ, PT ;  /* 0x000000ff5100a20b */ /* 0x020fe20003f02000 */
[----:B------:R-:W-:Y:S01]  /*3ef0*/  @!UPT UIADD3 URZ, UPT, UPT, URZ, URZ, URZ ;  /* 0x000000fffffff290 */ /* 0x000fe2000fffe0ff */
[----:B------:R-:W-:Y:S11]  /*3f00*/  @!P2 BRA `(.L_x_71) ;  /* 0x000000000014a947 */ /* 0x000ff60003800000 */
[----:B------:R-:W-:Y:S02]  /*3f10*/  LOP3.LUT P2, RZ, R171, 0xff, RZ, 0xc0, !PT ;  /* 0x000000ffabff7812 */ /* 0x000fe4000784c0ff */
[----:B------:R-:W-:Y:S04]  /*3f20*/  PLOP3.LUT P0, PT, PT, PT, UP0, 0x80, 0x8 ;  /* 0x000000000008781c */ /* 0x000fe80003f0f008 */
[----:B------:R-:W-:Y:S07]  /*3f30*/  PLOP3.LUT P0, PT, P0, PT, PT, 0x8, 0x80 ;  /* 0x000000000080781c */ /* 0x000fee000070e170 */
[----:B------:R-:W-:Y:S11]  /*3f40*/  @P2 FSETP.EQ.AND P0, PT, R81, RZ, PT ;  /* 0x000000ff5100220b */ /* 0x000ff60003f02000 */
[----:B------:R-:W-:Y:S02]  /*3f50*/  @!UPT UIADD3 URZ, UPT, UPT, URZ, URZ, URZ ;  /* 0x000000fffffff290 */ /* 0x000fe4000fffe0ff */
.L_x_71:
[----:B------:R-:W3:Y:S01]  /*3f60*/  SYNCS.PHASECHK.TRANS64.TRYWAIT P2, [UR7+0x30], R12 ;  /* 0x0000300cff0075a7 */ /* 0x000ee20008041107 */
[----:B------:R-:W-:Y:S04]  /*3f70*/  ELECT P4, URZ, PT ;  /* 0x0000000000ff782f */ /* 0x000fe80003880000 */
[----:B------:R-:W-:Y:S11]  /*3f80*/  PLOP3.LUT P4, PT, P0, P4, PT, 0xf2, 0x2f ;  /* 0x00000000002f781c */ /* 0x000ff60000789e72 */
[----:B------:R-:W-:Y:S02]  /*3f90*/  @!UPT UIADD3 URZ, UPT, UPT, URZ, URZ, URZ ;  /* 0x000000fffffff290 */ /* 0x000fe4000fffe0ff */
[----:B-1----:R-:W-:Y:S05]  /*3fa0*/  @!P4 IADD3 R21, P0, PT, R32, 0x580, RZ ;  /* 0x000005802015c810 */ /* 0x002fea0007f1e0ff */
[----:B------:R-:W-:Y:S01]  /*3fb0*/  @!P4 IMAD.X R20, RZ, RZ, R33, P0 ;  /* 0x000000ffff14c224 */ /* 0x000fe200000e0621 */
[----:B---3--:R-:W-:Y:S07]  /*3fc0*/  @!P2 BRA `(.L_x_72) ;  /* 0x0000004400c8a947 */ /* 0x008fee0003800000 */
.L_x_130:
[----:B------:R-:W3:Y:S01]  /*3fd0*/  LDC.64 R14, c[0x0][0xb10] ;  /* 0x0002c400ff0e7b82 */ /* 0x000ee20000000a00 */
[----:B------:R-:W-:Y:S01]  /*3fe0*/  @!P4 R2UR UR8, R20 ;  /* 0x000000001408c2ca */ /* 0x000fe200000e0000 */
[----:B------:R-:W-:Y:S01]  /*3ff0*/  VOTEU.ALL UP1, P4 ;  /* 0x0000000000ff7886 */ /* 0x000fe20002020000 */
[----:B------:R-:W-:Y:S01]  /*4000*/  @!P4 R2UR UR9, R21 ;  /* 0x000000001509c2ca */ /* 0x000fe200000e0000 */
[----:B------:R-:W-:Y:S01]  /*4010*/  UMOV UR10, 0x0 ;  /* 0x00000000000a7882 */ /* 0x000fe20000000000 */
[----:B------:R-:W-:Y:S03]  /*4020*/  UMOV UR11, 0x10000000 ;  /* 0x10000000000b7882 */ /* 0x000fe60000000000 */
[----:B------:R-:W5:Y:S01]  /*4030*/  LDC.64 R10, c[0x0][0xb18] ;  /* 0x0002c600ff0a7b82 */ /* 0x000f620000000a00 */
[----:B------:R-:W-:Y:S01]  /*4040*/  @!UP1 UIADD3 UR16, UPT, UPT, UR7, 0x200, URZ ;  /* 0x0000020007109890 */ /* 0x000fe2000fffe0ff */
[----:B------:R-:W-:Y:S01]  /*4050*/  @P3 SHF.R.U32.HI R28, RZ, 0x10, R25 ;  /* 0x00000010ff1c3819 */ /* 0x000fe20000011619 */
[----:B------:R-:W-:Y:S01]  /*4060*/  VOTEU.ALL UP1, P4 ;  /* 0x0000000000ff7886 */ /* 0x000fe20002020000 */
[----:B------:R-:W-:Y:S01]  /*4070*/  UMOV UR20, UR36 ;  /* 0x0000002400147c82 */ /* 0x000fe20008000000 */
[----:B------:R-:W-:Y:S03]  /*4080*/  VIADD R30, R30, 0x1 ;  /* 0x000000011e1e7836 */ /* 0x000fe60000000000 */
[----:B--2---:R-:W2:Y:S01]  /*4090*/  @!P1 LDC R0, c[0x0][0xb20] ;  /* 0x0002c800ff009b82 */ /* 0x004ea20000000800 */
[----:B------:R-:W-:Y:S01]  /*40a0*/  IMAD.U32 R21, RZ, RZ, UR8 ;  /* 0x00000008ff157e24 */ /* 0x000fe2000f8e00ff */
[----:B------:R-:W-:Y:S06]  /*40b0*/  UPRMT UR8, UR37, 0x654, UR17 ;  /* 0x0000065425087896 */ /* 0x000fec0008000011 */
[----:B-1----:R-:W1:Y:S01]  /*40c0*/  @!P1 LDC R3, c[0x0][0xb0c] ;  /* 0x0002c300ff039b82 */ /* 0x002e620000000800 */
[----:B------:R-:W-:Y:S01]  /*40d0*/  IMAD.U32 R20, RZ, RZ, UR9 ;  /* 0x00000009ff147e24 */ /* 0x000fe2000f8e00ff */
[----:B------:R-:W-:Y:S04]  /*40e0*/  @!P4 R2UR UR15, R21 ;  /* 0x00000000150fc2ca */ /* 0x000fe800000e0000 */
[----:B------:R-:W-:Y:S01]  /*40f0*/  @!P4 R2UR UR14, R20 ;  /* 0x00000000140ec2ca */ /* 0x000fe200000e0000 */
[----:B------:R-:W-:Y:S11]  /*4100*/  @!P4 IMAD.MOV.U32 R20, RZ, RZ, 0x2000 ;  /* 0x00002000ff14c424 */ /* 0x000ff600078e00ff */
[----:B------:R-:W-:Y:S01]  /*4110*/  @!UPT UIADD3 URZ, UPT, UPT, URZ, URZ, URZ ;  /* 0x000000fffffff290 */ /* 0x000fe2000fffe0ff */
[----:B------:R1:W-:Y:S01]  /*4120*/  @!UP1 UTMALDG.3D [UR16], [UR14], desc[UR10] ;  /* 0x00000a100e0095b4 */ /* 0x0003e20008011000 */
[----:B------:R1:W-:Y:S02]  /*4130*/  @!P4 SYNCS.ARRIVE.TRANS64.RED.A0TR RZ, [UR7+0x20], R20 ;  /* 0x00002014ffffc9a7 */ /* 0x0003e40008300407 */
[----:B-1----:R-:W-:Y:S01]  /*4140*/  @!P1 ISETP.NE.AND P2, PT, R3, 0x1, PT ;  /* 0x000000010300980c */ /* 0x002fe20003f45270 */
[C---:B---3--:R-:W-:Y:S01]  /*4150*/  @!P1 IMAD.HI.U32 R14, R13.reuse, R14, RZ ;  /* 0x0000000e0d0e9227 */ /* 0x048fe200078e00ff */
[----:B-----5:R-:W-:Y:S03]  /*4160*/  @!P1 ISETP.NE.AND P0, PT, R10, 0x1, PT ;  /* 0x000000010a00980c */ /* 0x020fe60003f05270 */
[C---:B------:R-:W-:Y:S01]  /*4170*/  @!P1 IMAD.HI.U32 R11, R8.reuse, R11, RZ ;  /* 0x0000000b080b9227 */ /* 0x040fe200078e00ff */
[----:B------:R-:W-:Y:S04]  /*4180*/  @!P1 SHF.R.U32.HI R14, RZ, R15, R14 ;  /* 0x0000000fff0e9219 */ /* 0x000fe8000001160e */
[----:B--2---:R-:W-:Y:S01]  /*4190*/  @!P1 SHF.R.U32.HI R9, RZ, R0, R11 ;  /* 0x00000000ff099219 */ /* 0x004fe2000001160b */
[----:B------:R-:W-:Y:S01]  /*41a0*/  SYNCS.ARRIVE.TRANS64.RED.A1T0 RZ, [UR8], RZ ;  /* 0x000000ffffff79a7 */ /* 0x000fe20008100408 */
[----:B------:R-:W-:Y:S02]  /*41b0*/  @!P1 SEL R14, R13, R14, !P2 ;  /* 0x0000000e0d0e9207 */ /* 0x000fe40005000000 */
[----:B------:R-:W-:Y:S01]  /*41c0*/  @!P1 SEL R9, R8, R9, !P0 ;  /* 0x0000000908099207 */ /* 0x000fe20004000000 */
[----:B------:R-:W1:Y:S04]  /*41d0*/  SYNCS.PHASECHK.TRANS64.TRYWAIT P5, [UR7+0x38], R12 ;  /* 0x0000380cff0075a7 */ /* 0x000e6800080a1107 */
[----:B------:R-:W-:Y:S02]  /*41e0*/  @!P1 IMAD.IADD R0, R9, 0x1, -R14 ;  /* 0x0000000109009824 */ /* 0x000fe400078e0a0e */
[----:B------:R-:W-:Y:S02]  /*41f0*/  @!P1 IMAD.IADD R9, R14, 0x1, -R9 ;  /* 0x000000010e099824 */ /* 0x000fe400078e0a09 */
[----:B------:R-:W-:Y:S02]  /*4200*/  @!P1 IMAD R13, R0, R3, R13 ;  /* 0x00000003000d9224 */ /* 0x000fe400078e020d */
[----:B------:R-:W-:Y:S01]  /*4210*/  @!P1 IMAD R8, R9, R10, R8 ;  /* 0x0000000a09089224 */ /* 0x000fe200078e0208 */
[----:B-1----:R-:W-:Y:S06]  /*4220*/  @!P5 BRA `(.L_x_73) ;  /* 0x000000440048d947 */ /* 0x002fec0003800000 */
.L_x_132:
[----:B-1----:R-:W-:Y:S01]  /*4230*/  @!P4 IADD3 R3, P0, PT, R32, 0x580, RZ ;  /* 0x000005802003c810 */ /* 0x002fe20007f1e0ff */
[----:B------:R-:W-:Y:S01]  /*4240*/  VOTEU.ALL UP1, P4 ;  /* 0x0000000000ff7886 */ /* 0x000fe20002020000 */
[----:B------:R-:W-:Y:S01]  /*4250*/  UMOV UR20, 0x0 ;  /* 0x0000000000147882 */ /* 0x000fe20000000000 */
[----:B------:R-:W-:Y:S01]  /*4260*/  UMOV UR21, 0x10000000 ;  /* 0x1000000000157882 */ /* 0x000fe20000000000 */
[----:B------:R-:W-:Y:S01]  /*4270*/  @!P4 R2UR UR9, R3 ;  /* 0x000000000309c2ca */ /* 0x000fe200000e0000 */
[----:B------:R-:W-:Y:S01]  /*4280*/  @!P4 IMAD.X R0, RZ, RZ, R33, P0 ;  /* 0x000000ffff00c224 */ /* 0x000fe200000e0621 */
[----:B------:R-:W-:Y:S01]  /*4290*/  @!UP1 UIADD3 UR10, UPT, UPT, UR18, 0x40, URZ ;  /* 0x00000040120a9890 */ /* 0x000fe2000fffe0ff */
[----:B------:R-:W-:Y:S01]  /*42a0*/  ISETP.NE.AND P0, PT, R30, 0x2, PT ;  /* 0x000000021e00780c */ /* 0x000fe20003f05270 */
[----:B------:R-:W-:Y:S01]  /*42b0*/  UMOV UR11, UR19 ;  /* 0x00000013000b7c82 */ /* 0x000fe20008000000 */
[----:B------:R-:W-:Y:S01]  /*42c0*/  UMOV UR12, UR36 ;  /* 0x00000024000c7c82 */ /* 0x000fe20008000000 */
[----:B------:R-:W-:Y:S01]  /*42d0*/  @!P4 R2UR UR8, R0 ;  /* 0x000000000008c2ca */ /* 0x000fe200000e0000 */
[----:B------:R-:W-:Y:S01]  /*42e0*/  IMAD.IADD R20, R8, 0x1, R147 ;  /* 0x0000000108147824 */ /* 0x000fe200078e0293 */
[----:B------:R-:W-:Y:S01]  /*42f0*/  @P3 R2UR UR36, R28 ;  /* 0x000000001c2432ca */ /* 0x000fe200000e0000 */
[----:B------:R-:W-:Y:S01]  /*4300*/  IMAD.IADD R21, R13, 0x1, R170 ;  /* 0x000000010d157824 */ /* 0x000fe200078e02aa */
[----:B------:R-:W-:Y:S02]  /*4310*/  SEL R0, RZ, 0x1, P0 ;  /* 0x00000001ff007807 */ /* 0x000fe40000000000 */
[----:B------:R-:W-:Y:S01]  /*4320*/  LOP3.LUT R31, R31, 0x1, RZ, 0x3c, !PT ;  /* 0x000000011f1f7812 */ /* 0x000fe200078e3cff */
[----:B------:R-:W-:Y:S01]  /*4330*/  IMAD.U32 R10, RZ, RZ, UR9 ;  /* 0x00000009ff0a7e24 */ /* 0x000fe2000f8e00ff */
[----:B------:R-:W-:Y:S01]  /*4340*/  @!UP1 UIADD3 UR9, UPT, UPT, UR7, 0x28, URZ ;  /* 0x0000002807099890 */ /* 0x000fe2000fffe0ff */
[----:B------:R-:W-:Y:S02]  /*4350*/  LOP3.LUT R29, R29, R0, RZ, 0x3c, !PT ;  /* 0x000000001d1d7212 */ /* 0x000fe400078e3cff */
[----:B------:R-:W-:Y:S02]  /*4360*/  SEL R30, R30, RZ, P0 ;  /* 0x000000ff1e1e7207 */ /* 0x000fe40000000000 */
[----:B------:R-:W-:Y:S01]  /*4370*/  IMAD.U32 R11, RZ, RZ, UR8 ;  /* 0x00000008ff0b7e24 */ /* 0x000fe2000f8e00ff */
[----:B------:R-:W-:Y:S01]  /*4380*/  @!P4 R2UR UR14, R10 ;  /* 0x000000000a0ec2ca */ /* 0x000fe200000e0000 */
[----:B------:R-:W-:Y:S01]  /*4390*/  @!UP1 UIADD3 UR8, UPT, UPT, UR7, 0x2200, URZ ;  /* 0x0000220007089890 */ /* 0x000fe2000fffe0ff */
[----:B------:R-:W-:Y:S02]  /*43a0*/  VOTEU.ALL UP1, P4 ;  /* 0x0000000000ff7886 */ /* 0x000fe40002020000 */
[----:B------:R-:W-:Y:S11]  /*43b0*/  @!P4 R2UR UR15, R11 ;  /* 0x000000000b0fc2ca */ /* 0x000ff600000e0000 */
[----:B------:R-:W-:Y:S02]  /*43c0*/  @!UPT UIADD3 URZ, UPT, UPT, URZ, URZ, URZ ;  /* 0x000000fffffff290 */ /* 0x000fe4000fffe0ff */
[----:B------:R2:W-:Y:S01]  /*43d0*/  @!UP1 UTMALDG.3D [UR8], [UR14], desc[UR20] ;  /* 0x000014080e0095b4 */ /* 0x0005e20008011000 */
[----:B------:R2:W-:Y:S01]  /*43e0*/  @!P4 SYNCS.ARRIVE.TRANS64.RED.A0TR RZ, [UR7+0x28], R23 ;  /* 0x00002817ffffc9a7 */ /* 0x0005e20008300407 */
[----:B------:R-:W-:Y:S01]  /*43f0*/  UPLOP3.LUT UP1, UPT, UPT, UPT, UPT, 0x80, 0x8 ;  /* 0x000000000008789c */ /* 0x000fe20003f2f070 */
[----:B------:R-:W-:Y:S01]  /*4400*/  SYNCS.ARRIVE.TRANS64.RED.A1T0 RZ, [UR13], RZ ;  /* 0x000000ffffff79a7 */ /* 0x000fe2000810040d */
[----:B------:R-:W-:Y:S09]  /*4410*/  @P3 BRA `(.L_x_74) ;  /* 0xfffffff400503947 */ /* 0x000ff2000383ffff */
[----:B------:R-:W-:-:S04]  /*4420*/  SHF.L.U32 R3, R31, 0x1f, RZ ;  /* 0x0000001f1f037819 */ /* 0x000fc800000006ff */
[----:B------:R-:W1:Y:S02]  /*4430*/  SYNCS.PHASECHK.TRANS64.TRYWAIT P0, [UR7+0x30], R3 ;  /* 0x00003003ff0075a7 */ /* 0x000e640008001107 */
[----:B-1----:R-:W-:Y:S05]  /*4440*/  @!P0 BRA `(.L_x_75) ;  /* 0x0000004000d88947 */ /* 0x002fea0003800000 */
.L_x_134:
[----:B-1----:R-:W-:-:S07]  /*4450*/  MOV R0, UR7 ;  /* 0x0000000700007c02 */ /* 0x002fce0008000f00 */
.L_x_76:
[----:B-1----:R-:W-:-:S04]  /*4460*/  SHF.L.U32 R3, R31, 0x1f, RZ ;  /* 0x0000001f1f037819 */ /* 0x002fc800000006ff */
[----:B------:R1:W3:Y:S03]  /*4470*/  SYNCS.PHASECHK.TRANS64.TRYWAIT P0, [R0+URZ+0x38], R3 ;  /* 0x00003803000075a7 */ /* 0x0002e600080011ff */
[----:B---3--:R-:W-:Y:S05]  /*4480*/  @!P0 NANOSLEEP.SYNCS 0x989680 ;  /* 0x009896800000895d */ /* 0x008fea0003900000 */
[----:B------:R-:W3:Y:S02]  /*4490*/  @!P0 SYNCS.PHASECHK.TRANS64 P0, [R0+URZ+0x38], R3 ;  /* 0x00003803000085a7 */ /* 0x000ee400080010ff */
[----:B--23--:R-:W-:Y:S05]  /*44a0*/  @P0 EXIT ;  /* 0x000000000000094d */ /* 0x00cfea0003800000 */
[----:B------:R-:W-:Y:S05]  /*44b0*/  BRA `(.L_x_76) ;  /* 0xfffffffc00e87947 */ /* 0x000fea000383ffff */
.L_x_65:
[----:B------:R-:W-:-:S06]  /*44c0*/  UISETP.GE.AND UP1, UPT, UR8, 0x4, UPT ;  /* 0x000000040800788c */ /* 0x000fcc000bf26270 */
[----:B------:R-:W-:-:S13]  /*44d0*/  PLOP3.LUT P0, PT, PT, PT, UP1, 0x80, 0x8 ;  /* 0x000000000008781c */ /* 0x000fda0003f0f018 */
[----:B------:R-:W-:Y:S05]  /*44e0*/  @!P0 EXIT ;  /* 0x000000000000894d */ /* 0x000fea0003800000 */
[----:B------:R-:W-:Y:S01]  /*44f0*/  BAR.SYNC.DEFER_BLOCKING 0x6, 0xa0 ;  /* 0x0182800000007b1d */ /* 0x000fe20000010000 */
[C---:B------:R-:W-:Y:S01]  /*4500*/  IMAD.SHL.U32 R3, R189.reuse, 0x40, RZ ;  /* 0x00000040bd037824 */ /* 0x040fe200078e00ff */
[C---:B------:R-:W-:Y:S01]  /*4510*/  LOP3.LUT R193, R189.reuse, 0x60, RZ, 0xc0, !PT ;  /* 0x00000060bdc17812 */ /* 0x040fe200078ec0ff */
[C---:B------:R-:W-:Y:S01]  /*4520*/  IMAD.SHL.U32 R172, R189.reuse, 0x8, RZ ;  /* 0x00000008bdac7824 */ /* 0x040fe200078e00ff */
[C---:B------:R-:W-:Y:S01]  /*4530*/  LOP3.LUT R191, R189.reuse, 0x2, RZ, 0xc0, !PT ;  /* 0x00000002bdbf7812 */ /* 0x040fe200078ec0ff */
[----:B------:R-:W-:Y:S01]  /*4540*/  IMAD.U32 R79, R189, 0x10000, RZ ;  /* 0x00010000bd4f7824 */ /* 0x000fe200078e00ff */
[----:B------:R-:W-:Y:S02]  /*4550*/  UMOV UR49, 0x400 ;  /* 0x0000040000317882 */ /* 0x000fe40000000000 */
[----:B------:R-:W1:Y:S01]  /*4560*/  LDC R177, c[0x0][0x370] ;  /* 0x0000dc00ffb17b82 */ /* 0x000e620000000800 */
[----:B------:R-:W-:Y:S01]  /*4570*/  ULEA UR49, UR37, UR49, 0x18 ;  /* 0x0000003125317291 */ /* 0x000fe2000f8ec0ff */
[----:B------:R-:W-:Y:S01]  /*4580*/  LOP3.LUT R5, R3, 0x180, RZ, 0xc0, !PT ;  /* 0x0000018003057812 */ /* 0x000fe200078ec0ff */
[----:B------:R-:W-:Y:S01]  /*4590*/  HFMA2 R195, -RZ, RZ, 0, 0 ;  /* 0x00000000ffc37431 */ /* 0x000fe200000001ff */
[----:B------:R-:W-:Y:S01]  /*45a0*/  LOP3.LUT R79, R79, 0x600000, RZ, 0xc0, !PT ;  /* 0x006000004f4f7812 */ /* 0x000fe200078ec0ff */
[----:B------:R-:W-:Y:S01]  /*45b0*/  UIADD3 UR4, UPT, UPT, UR49, 0x4200, URZ ;  /* 0x0000420031047890 */ /* 0x000fe2000fffe0ff */
[----:B------:R-:W-:Y:S01]  /*45c0*/  LOP3.LUT R172, R5, 0x30, R172, 0xf8, !PT ;  /* 0x0000003005ac7812 */ /* 0x000fe200078ef8ac */
[----:B------:R-:W-:Y:S01]  /*45d0*/  IMAD.MOV.U32 R76, RZ, RZ, RZ ;  /* 0x000000ffff4c7224 */ /* 0x000fe200078e00ff */
[----:B------:R-:W2:Y:S01]  /*45e0*/  LDC R74, c[0x0][0xb0c] ;  /* 0x0002c300ff4a7b82 */ /* 0x000ea20000000800 */
[----:B------:R-:W-:-:S02]  /*45f0*/  LOP3.LUT R189, R189, 0x4, RZ, 0xc0, !PT ;  /* 0x00000004bdbd7812 */ /* 0x000fc400078ec0ff */
[----:B------:R-:W-:Y:S02]  /*4600*/  CS2R R182, SRZ ;  /* 0x0000000000b67805 */ /* 0x000fe4000001ff00 */
[----:B------:R-:W-:Y:S02]  /*4610*/  LOP3.LUT R172, R172, 0x1e40, R3, 0xf8, !PT ;  /* 0x00001e40acac7812 */ /* 0x000fe400078ef803 */
[----:B------:R-:W-:Y:S02]  /*4620*/  CS2R R180, SRZ ;  /* 0x0000000000b47805 */ /* 0x000fe4000001ff00 */
[----:B------:R-:W-:Y:S01]  /*4630*/  IADD3 R188, PT, PT, -R189, 0x2, RZ ;  /* 0x00000002bdbc7810 */ /* 0x000fe20007ffe1ff */
[----:B------:R-:W-:Y:S01]  /*4640*/  IMAD.MOV R176, RZ, RZ, -R191 ;  /* 0x000000ffffb07224 */ /* 0x000fe200078e0abf */
[----:B------:R-:W-:Y:S01]  /*4650*/  MOV R192, UR4 ;  /* 0x0000000400c07c02 */ /* 0x000fe20008000f00 */
[----:B------:R-:W4:Y:S01]  /*4660*/  LDC R174, c[0x0][0xb20] ;  /* 0x0002c800ffae7b82 */ /* 0x000f220000000800 */
[----:B------:R-:W3:Y:S01]  /*4670*/  LDS R0, [UR49+0x100] ;  /* 0x00010031ff007984 */ /* 0x000ee20008000800 */
[----:B------:R-:W-:Y:S01]  /*4680*/  VIADD R190, R172, UR49 ;  /* 0x00000031acbe7c36 */ /* 0x000fe20008000000 */
[----:B------:R-:W1:Y:S01]  /*4690*/  LDCU.64 UR52, c[0x0][0x348] ;  /* 0x00006900ff3477ac */ /* 0x000e620008000a00 */
[----:B------:R-:W-:-:S02]  /*46a0*/  IMAD.MOV R175, RZ, RZ, -R189 ;  /* 0x000000ffffaf7224 */ /* 0x000fc400078e0abd */
[----:B------:R-:W-:Y:S01]  /*46b0*/  VIADD R190, R190, 0x200 ;  /* 0x00000200bebe7836 */ /* 0x000fe20000000000 */
[----:B------:R-:W1:Y:S01]  /*46c0*/  LDCU.64 UR38, c[0x0][0x888] ;  /* 0x00011100ff2677ac */ /* 0x000e620008000a00 */
[----:B------:R-:W1:Y:S01]  /*46d0*/  LDC R73, c[0x0][0xb30] ;  /* 0x0002cc00ff497b82 */ /* 0x000e620000000800 */
[----:B------:R-:W1:Y:S01]  /*46e0*/  LDCU.64 UR44, c[0x0][0x890] ;  /* 0x00011200ff2c77ac */ /* 0x000e620008000a00 */
[----:B------:R-:W-:-:S06]  /*46f0*/  UIADD3 UR48, UPT, UPT, UR49, 0x200, URZ ;  /* 0x0000020031307890 */ /* 0x000fcc000fffe0ff */
[----:B------:R-:W1:Y:S08]  /*4700*/  LDC.64 R168, c[0x0][0xb10] ;  /* 0x0002c400ffa87b82 */ /* 0x000e700000000a00 */
[----:B------:R-:W1:Y:S08]  /*4710*/  LDC.64 R70, c[0x0][0xb18] ;  /* 0x0002c600ff467b82 */ /* 0x000e700000000a00 */
[----:B------:R-:W1:Y:S08]  /*4720*/  LDC.64 R68, c[0x0][0xb28] ;  /* 0x0002ca00ff447b82 */ /* 0x000e700000000a00 */
[----:B------:R-:W1:Y:S01]  /*4730*/  LDC.64 R166, c[0x0][0x8b0] ;  /* 0x00022c00ffa67b82 */ /* 0x000e620000000a00 */
[----:B---3--:R-:W-:-:S07]  /*4740*/  IMAD.IADD R79, R0, 0x1, R79 ;  /* 0x00000001004f7824 */ /* 0x008fce00078e024f */
[----:B------:R-:W3:Y:S08]  /*4750*/  LDC.64 R164, c[0x0][0x8a8] ;  /* 0x00022a00ffa47b82 */ /* 0x000ef00000000a00 */
[----:B--2-4-:R-:W1:Y:S02]  /*4760*/  LDC R178, c[0x0][0x374] ;  /* 0x0000dd00ffb27b82 */ /* 0x014e640000000800 */
.L_x_103:
[C---:B------:R-:W-:Y:S02]  /*4770*/  LEA R0, R195.reuse, UR49, 0x3 ;  /* 0x00000031c3007c11 */ /* 0x040fe4000f8e18ff */
[----:B------:R-:W-:Y:S02]  /*4780*/  SHF.L.U32 R3, R182, 0x1f, RZ ;  /* 0x0000001fb6037819 */ /* 0x000fe400000006ff */
[----:B------:R-:W-:Y:S02]  /*4790*/  LEA R16, R195, UR49, 0x4 ;  /* 0x00000031c3107c11 */ /* 0x000fe4000f8e20ff */
[----:B------:R-:W2:Y:S02]  /*47a0*/  SYNCS.PHASECHK.TRANS64.TRYWAIT P0, [R0+URZ+0x50], R3 ;  /* 0x00005003000075a7 */ /* 0x000ea400080011ff */
[----:B-12---:R-:W-:Y:S05]  /*47b0*/  @!P0 BRA `(.L_x_77) ;  /* 0x0000004000148947 */ /* 0x006fea0003800000 */
.L_x_135:
[----:B------:R-:W4:Y:S01]  /*47c0*/  LDC.64 R12, c[0x0][0xb10] ;  /* 0x0002c400ff0c7b82 */ /* 0x000f220000000a00 */
[----:B------:R-:W3:Y:S01]  /*47d0*/  LDS.128 R16, [R16+0xe0] ;  /* 0x0000e00010107984 */ /* 0x000ee20000000c00 */
[----:B-1----:R-:W-:Y:S01]  /*47e0*/  ISETP.NE.AND P1, PT, R73, 0x1, PT ;  /* 0x000000014900780c */ /* 0x002fe20003f25270 */
[----:B--2---:R-:W-:Y:S01]  /*47f0*/  VIADD R0, R0, 0x60 ;  /* 0x0000006000007836 */ /* 0x004fe20000000000 */
[----:B------:R-:W-:Y:S04]  /*4800*/  ISETP.GE.AND P0, PT, R72, 0x1, PT ;  /* 0x000000014800780c */ /* 0x000fe80003f06270 */
[----:B------:R-:W1:Y:S01]  /*4810*/  LDC.64 R10, c[0x0][0xb18] ;  /* 0x0002c600ff0a7b82 */ /* 0x000e620000000a00 */
[----:B------:R-:W-:Y:S01]  /*4820*/  PRMT R0, RZ, 0x654, R0 ;  /* 0x00000654ff007816 */ /* 0x000fe20000000000 */
[----:B------:R-:W-:Y:S01]  /*4830*/  @!PT LDS RZ, [RZ] ;  /* 0x00000000fffff984 */ /* 0x000fe20000000800 */
[----:B------:R-:W-:Y:S01]  /*4840*/  @!PT LDS RZ, [RZ] ;  /* 0x00000000fffff984 */ /* 0x000fe20000000800 */
[----:B------:R-:W-:Y:S01]  /*4850*/  @!PT LDS RZ, [RZ] ;  /* 0x00000000fffff984 */ /* 0x000fe20000000800 */
[----:B------:R-:W-:Y:S01]  /*4860*/  @!PT LDS RZ, [RZ] ;  /* 0x00000000fffff984 */ /* 0x000fe20000000800 */
[----:B------:R2:W-:Y:S06]  /*4870*/  MEMBAR.ALL.CTA ;  /* 0x0000000000007992 */ /* 0x0005ec0000008000 */
[----:B--2---:R-:W2:Y:S01]  /*4880*/  FENCE.VIEW.ASYNC.S ;  /* 0x00000000000073c6 */ /* 0x004ea20000000000 */
[----:B------:R-:W1:Y:S08]  /*4890*/  @!P1 LDC R14, c[0x0][0xb20] ;  /* 0x0002c800ff0e9b82 */ /* 0x000e700000000800 */
[----:B------:R-:W1:Y:S01]  /*48a0*/  @!P1 LDC R9, c[0x0][0xb0c] ;  /* 0x0002c300ff099b82 */ /* 0x000e620000000800 */
[----:B--2---:R2:W-:Y:S01]  /*48b0*/  SYNCS.ARRIVE.TRANS64.RED.A1T0 RZ, [R0+URZ], RZ ;  /* 0x000000ff00ff79a7 */ /* 0x0045e200081004ff */
[----:B---3--:R-:W-:Y:S04]  /*48c0*/  LOP3.LUT P4, RZ, R18, 0x1, RZ, 0xc0, !PT ;  /* 0x0000000112ff7812 */ /* 0x008fe8000788c0ff */
[----:B------:R-:W-:Y:S09]  /*48d0*/  P2R R194, PR, RZ, 0x10 ;  /* 0x00000010ffc27803 */ /* 0x000ff20000000000 */
[----:B------:R-:W-:Y:S02]  /*48e0*/  @P4 MOV R77, R16 ;  /* 0x00000010004d4202 */ /* 0x000fe40000000f00 */
[----:B------:R-:W-:Y:S01]  /*48f0*/  @P4 LOP3.LUT R75, R17, 0xffff, RZ, 0xc0, !PT ;  /* 0x0000ffff114b4812 */ /* 0x000fe200078ec0ff */
[----:B--2-4-:R-:W-:Y:S06]  /*4900*/  @!P0 BRA `(.L_x_78) ;  /* 0x0000000000a48947 */ /* 0x014fec0003800000 */
[----:B------:R-:W-:Y:S01]  /*4910*/  IMAD.HI.U32 R23, R178, R71, RZ ;  /* 0x00000047b2177227 */ /* 0x000fe200078e00ff */
[----:B------:R-:W-:Y:S02]  /*4920*/  ISETP.NE.AND P0, PT, R70, 0x1, PT ;  /* 0x000000014600780c */ /* 0x000fe40003f05270 */
[----:B------:R-:W-:Y:S01]  /*4930*/  ISETP.NE.AND P2, PT, R72, 0x1, PT ;  /* 0x000000014800780c */ /* 0x000fe20003f45270 */
[----:B------:R-:W-:Y:S01]  /*4940*/  IMAD.HI.U32 R22, R177, R168, RZ ;  /* 0x000000a8b1167227 */ /* 0x000fe200078e00ff */
[----:B------:R-:W-:Y:S02]  /*4950*/  SHF.R.U32.HI R23, RZ, R174, R23 ;  /* 0x000000aeff177219 */ /* 0x000fe40000011617 */
[----:B------:R-:W-:Y:S01]  /*4960*/  ISETP.NE.AND P3, PT, R74, 0x1, PT ;  /* 0x000000014a00780c */ /* 0x000fe20003f65270 */
[----:B------:R-:W-:Y:S01]  /*4970*/  IMAD.HI.U32 R26, R77, R168, RZ ;  /* 0x000000a84d1a7227 */ /* 0x000fe200078e00ff */
[----:B------:R-:W-:Y:S02]  /*4980*/  SHF.R.U32.HI R22, RZ, R169, R22 ;  /* 0x000000a9ff167219 */ /* 0x000fe40000011616 */
[----:B------:R-:W-:Y:S01]  /*4990*/  SEL R3, R178, R23, !P0 ;  /* 0x00000017b2037207 */ /* 0x000fe20004000000 */
[----:B------:R-:W-:Y:S01]  /*49a0*/  IMAD.HI.U32 R23, R75, R71, RZ ;  /* 0x000000474b177227 */ /* 0x000fe200078e00ff */
[----:B------:R-:W-:Y:S02]  /*49b0*/  SEL R7, R177, R22, !P3 ;  /* 0x00000016b1077207 */ /* 0x000fe40005800000 */
[----:B------:R-:W-:Y:S01]  /*49c0*/  SHF.R.U32.HI R26, RZ, R169, R26 ;  /* 0x000000a9ff1a7219 */ /* 0x000fe2000001161a */
[-C--:B------:R-:W-:Y:S04]  /*49d0*/  IMAD.HI.U32 R22, R3, R68.reuse, RZ ;  /* 0x0000004403167227 */ /* 0x080fe800078e00ff */
[----:B------:R-:W-:Y:S01]  /*49e0*/  IMAD.HI.U32 R24, R7, R68, RZ ;  /* 0x0000004407187227 */ /* 0x000fe200078e00ff */
[-C--:B------:R-:W-:Y:S02]  /*49f0*/  @P2 SHF.R.U32.HI R3, RZ, R69.reuse, R22 ;  /* 0x00000045ff032219 */ /* 0x080fe40000011616 */
[----:B------:R-:W-:Y:S02]  /*4a00*/  SHF.R.U32.HI R22, RZ, R174, R23 ;  /* 0x000000aeff167219 */ /* 0x000fe40000011617 */
[----:B------:R-:W-:Y:S01]  /*4a10*/  @P2 SHF.R.U32.HI R7, RZ, R69, R24 ;  /* 0x00000045ff072219 */ /* 0x000fe20000011618 */
[C---:B------:R-:W-:Y:S01]  /*4a20*/  IMAD R2, R72.reuse, R3, RZ ;  /* 0x0000000348027224 */ /* 0x040fe200078e02ff */
[----:B------:R-:W-:Y:S02]  /*4a30*/  SEL R5, R75, R22, !P0 ;  /* 0x000000164b057207 */ /* 0x000fe40004000000 */
[----:B------:R-:W-:Y:S01]  /*4a40*/  SEL R3, R77, R26, !P3 ;  /* 0x0000001a4d037207 */ /* 0x000fe20005800000 */
[----:B------:R-:W-:Y:S01]  /*4a50*/  IMAD R4, R72, R7, RZ ;  /* 0x0000000748047224 */ /* 0x000fe200078e02ff */
[C---:B------:R-:W-:Y:S01]  /*4a60*/  ISETP.GE.AND P0, PT, R5.reuse, R2, PT ;  /* 0x000000020500720c */ /* 0x040fe20003f06270 */
[----:B------:R-:W-:Y:S03]  /*4a70*/  IMAD.HI.U32 R6, R5, R68, RZ ;  /* 0x0000004405067227 */ /* 0x000fe600078e00ff */
[----:B------:R-:W-:Y:S01]  /*4a80*/  ISETP.GE.OR P0, PT, R3, R4, P0 ;  /* 0x000000040300720c */ /* 0x000fe20000706670 */
[----:B------:R-:W-:Y:S01]  /*4a90*/  IMAD.MOV R4, RZ, RZ, -R3 ;  /* 0x000000ffff047224 */ /* 0x000fe200078e0a03 */
[-C--:B------:R-:W-:Y:S03]  /*4aa0*/  SHF.R.U32.HI R6, RZ, R69.reuse, R6 ;  /* 0x00000045ff067219 */ /* 0x080fe60000011606 */
[----:B------:R-:W-:Y:S01]  /*4ab0*/  IMAD R77, R74, R4, R77 ;  /* 0x000000044a4d7224 */ /* 0x000fe200078e024d */
[----:B------:R-:W-:Y:S05]  /*4ac0*/  SEL R15, R5, R6, !P2 ;  /* 0x00000006050f7207 */ /* 0x000fea0005000000 */
[----:B------:R-:W-:Y:S02]  /*4ad0*/  IMAD.MOV R6, RZ, RZ, -R15 ;  /* 0x000000ffff067224 */ /* 0x000fe400078e0a0f */
[C---:B------:R-:W-:Y:S04]  /*4ae0*/  @!P0 IMAD.HI.U32 R2, R3.reuse, R68, RZ ;  /* 0x0000004403028227 */ /* 0x040fe800078e00ff */
[----:B------:R-:W-:Y:S01]  /*4af0*/  IMAD R6, R72, R6, R5 ;  /* 0x0000000648067224 */ /* 0x000fe200078e0205 */
[----:B------:R-:W-:Y:S04]  /*4b00*/  @!P0 SHF.R.U32.HI R2, RZ, R69, R2 ;  /* 0x00000045ff028219 */ /* 0x000fe80000011602 */
[----:B------:R-:W-:Y:S02]  /*4b10*/  @!P0 SEL R0, R3, R2, !P2 ;  /* 0x0000000203008207 */ /* 0x000fe40005000000 */
[----:B------:R-:W-:Y:S02]  /*4b20*/  IADD3 R2, PT, PT, -R5, RZ, RZ ;  /* 0x000000ff05027210 */ /* 0x000fe40007ffe1ff */
[----:B------:R-:W-:Y:S01]  /*4b30*/  @!P0 IADD3 R8, PT, PT, R15, -R0, RZ ;  /* 0x800000000f088210 */ /* 0x000fe20007ffe0ff */
[----:B------:R-:W-:Y:S02]  /*4b40*/  @!P0 IMAD R0, R7, R6, R0 ;  /* 0x0000000607008224 */ /* 0x000fe400078e0200 */
[----:B------:R-:W-:Y:S02]  /*4b50*/  IMAD R75, R70, R2, R75 ;  /* 0x00000002464b7224 */ /* 0x000fe400078e024b */
[----:B------:R-:W-:Y:S02]  /*4b60*/  @!P0 IMAD R5, R8, R72, R3 ;  /* 0x0000004808058224 */ /* 0x000fe400078e0203 */
[----:B------:R-:W-:Y:S04]  /*4b70*/  @!P0 IMAD.MOV.U32 R3, RZ, RZ, R0 ;  /* 0x000000ffff038224 */ /* 0x000fe800078e0000 */
[----:B------:R-:W-:Y:S02]  /*4b80*/  IMAD R77, R3, R74, R77 ;  /* 0x0000004a034d7224 */ /* 0x000fe400078e024d */
[----:B------:R-:W-:Y:S07]  /*4b90*/  IMAD R75, R5, R70, R75 ;  /* 0x00000046054b7224 */ /* 0x000fee00078e024b */
.L_x_78:
[----:B-1----:R-:W-:Y:S01]  /*4ba0*/  @!P1 ISETP.NE.AND P0, PT, R10, 0x1, PT ;  /* 0x000000010a00980c */ /* 0x002fe20003f05270 */
[----:B------:R-:W-:Y:S01]  /*4bb0*/  @!P1 IMAD.HI.U32 R0, R77, R12, RZ ;  /* 0x0000000c4d009227 */ /* 0x000fe200078e00ff */
[----:B------:R-:W-:Y:S01]  /*4bc0*/  @!P1 ISETP.NE.AND P2, PT, R9, 0x1, PT ;  /* 0x000000010900980c */ /* 0x000fe20003f45270 */
[----:B------:R-:W-:Y:S01]  /*4bd0*/  ULOP3.LUT UP0, URZ, UR48, 0x1b0, URZ, 0xc0, !UPT ;  /* 0x000001b030ff7892 */ /* 0x000fe2000f80c0ff */
[----:B------:R-:W-:Y:S01]  /*4be0*/  R2UR UR42, R21 ;  /* 0x00000000152a72ca */ /* 0x000fe200000e0000 */
[----:B------:R-:W-:Y:S01]  /*4bf0*/  @!P1 IMAD.HI.U32 R3, R75, R11, RZ ;  /* 0x0000000b4b039227 */ /* 0x000fe200078e00ff */
[----:B------:R-:W-:Y:S02]  /*4c00*/  @!P1 SHF.R.U32.HI R0, RZ, R13, R0 ;  /* 0x0000000dff009219 */ /* 0x000fe40000011600 */
[----:B------:R-:W-:Y:S01]  /*4c10*/  R2UR UR41, R20 ;  /* 0x00000000142972ca */ /* 0x000fe200000e0000 */
[----:B------:R-:W-:Y:S01]  /*4c20*/  VIADD R195, R195, 0x1 ;  /* 0x00000001c3c37836 */ /* 0x000fe20000000000 */
[----:B------:R-:W-:Y:S02]  /*4c30*/  @!P1 SHF.R.U32.HI R2, RZ, R14, R3 ;  /* 0x0000000eff029219 */ /* 0x000fe40000011603 */
[----:B------:R-:W-:Y:S02]  /*4c40*/  @!P1 SEL R3, R77, R0, !P2 ;  /* 0x000000004d039207 */ /* 0x000fe40005000000 */
[----:B------:R-:W-:Y:S02]  /*4c50*/  @!P1 SEL R2, R75, R2, !P0 ;  /* 0x000000024b029207 */ /* 0x000fe40004000000 */
[----:B------:R-:W-:Y:S01]  /*4c60*/  @P4 SHF.R.U32.HI R179, RZ, 0x10, R17 ;  /* 0x00000010ffb34819 */ /* 0x000fe20000011611 */
[----:B------:R-:W-:Y:S02]  /*4c70*/  USHF.L.U32 UR42, UR42, 0x7, URZ ;  /* 0x000000072a2a7899 */ /* 0x000fe400080006ff */
[----:B------:R-:W-:Y:S02]  /*4c80*/  @!P1 IMAD.IADD R0, R2, 0x1, -R3 ;  /* 0x0000000102009824 */ /* 0x000fe400078e0a03 */
[----:B------:R-:W-:Y:S01]  /*4c90*/  @!P1 IMAD.IADD R2, R3, 0x1, -R2 ;  /* 0x0000000103029824 */ /* 0x000fe200078e0a02 */
[----:B------:R-:W-:Y:S01]  /*4ca0*/  USHF.L.U32 UR41, UR41, 0x7, URZ ;  /* 0x0000000729297899 */ /* 0x000fe200080006ff */
[----:B------:R-:W-:Y:S02]  /*4cb0*/  @!P1 IMAD R77, R0, R9, R77 ;  /* 0x00000009004d9224 */ /* 0x000fe400078e024d */
[----:B------:R-:W-:Y:S01]  /*4cc0*/  @!P1 IMAD R75, R2, R10, R75 ;  /* 0x0000000a024b9224 */ /* 0x000fe200078e024b */
[----:B------:R-:W-:Y:S08]  /*4cd0*/  BRA.U !UP0, `(.L_x_79) ;  /* 0x0000000108407547 */ /* 0x000ff0000b800000 */
[----:B------:R-:W1:Y:S01]  /*4ce0*/  LDCU.64 UR8, c[0x4][0x80] ;  /* 0x01001000ff0877ac */ /* 0x000e620008000a00 */
[----:B------:R-:W-:Y:S01]  /*4cf0*/  MOV R3, 0x0 ;  /* 0x0000000000037802 */ /* 0x000fe20000000f00 */
[----:B------:R-:W-:Y:S02]  /*4d00*/  HFMA2 R12, -RZ, RZ, 0, 5.9604644775390625e-08 ;  /* 0x00000001ff0c7431 */ /* 0x000fe400000001ff */
[----:B------:R-:W-:Y:S02]  /*4d10*/  IMAD.MOV.U32 R8, RZ, RZ, 0x70 ;  /* 0x00000070ff087424 */ /* 0x000fe400078e00ff */
[----:B------:R-:W-:Y:S01]  /*4d20*/  IMAD.MOV.U32 R13, RZ, RZ, RZ ;  /* 0x000000ffff0d7224 */ /* 0x000fe200078e00ff */
[----:B------:R-:W2:Y:S01]  /*4d30*/  LDCU.64 UR6, c[0x4][0x88] ;  /* 0x01001100ff0677ac */ /* 0x000ea20008000a00 */
[----:B------:R-:W3:Y:S01]  /*4d40*/  LDC.64 R2, c[0x4][R3] ;  /* 0x0100000003027b82 */ /* 0x000ee20000000a00 */
[----:B------:R-:W4:Y:S01]  /*4d50*/  LDCU.64 UR4, c[0x4][0x8] ;  /* 0x01000100ff0477ac */ /* 0x000f220008000a00 */
[----:B-1----:R-:W-:Y:S01]  /*4d60*/  MOV R5, UR9 ;  /* 0x0000000900057c02 */ /* 0x002fe20008000f00 */
[----:B------:R-:W-:Y:S01]  /*4d70*/  IMAD.U32 R4, RZ, RZ, UR8 ;  /* 0x00000008ff047e24 */ /* 0x000fe2000f8e00ff */
[----:B--2---:R-:W-:Y:S01]  /*4d80*/  MOV R7, UR7 ;  /* 0x0000000700077c02 */ /* 0x004fe20008000f00 */
[----:B------:R-:W-:Y:S01]  /*4d90*/  IMAD.U32 R6, RZ, RZ, UR6 ;  /* 0x00000006ff067e24 */ /* 0x000fe2000f8e00ff */
[----:B----4-:R-:W-:Y:S01]  /*4da0*/  MOV R11, UR5 ;  /* 0x00000005000b7c02 */ /* 0x010fe20008000f00 */
[----:B------:R-:W-:Y:S02]  /*4db0*/  IMAD.U32 R10, RZ, RZ, UR4 ;  /* 0x00000004ff0a7e24 */ /* 0x000fe4000f8e00ff */
[----:B------:R-:W-:Y:S07]  /*4dc0*/  LEPC R20, `(.L_x_79) ;  /* 0x000000001014794e */ /* 0x000fee0000000000 */
[----:B---3-5:R-:W-:Y:S05]  /*4dd0*/  CALL.ABS.NOINC R2 ;  /* 0x0000000002007343 */ /* 0x028fea0003c00000 */
.L_x_79:
[----:B------:R-:W-:Y:S01]  /*4de0*/  LOP3.LUT P0, RZ, R192, 0x1b0, RZ, 0xc0, !PT ;  /* 0x000001b0c0ff7812 */ /* 0x000fe2000780c0ff */
[----:B------:R-:W-:Y:S11]  /*4df0*/  BSSY.RECONVERGENT B6, `(.L_x_80) ;  /* 0x0000013000067945 */ /* 0x000ff60003800200 */
[----:B------:R-:W-:Y:S01]  /*4e00*/  @!UPT UIADD3 URZ, UPT, UPT, URZ, URZ, URZ ;  /* 0x000000fffffff290 */ /* 0x000fe2000fffe0ff */
[----:B------:R-:W-:Y:S05]  /*4e10*/  @!P0 BRA `(.L_x_81) ;  /* 0x0000000000408947 */ /* 0x000fea0003800000 */
        /* <DEDUP_REMOVED lines=16> */
.L_x_81:
[----:B------:R-:W-:Y:S05]  /*4f20*/  BSYNC.RECONVERGENT B6 ;  /* 0x0000000000067941 */ /* 0x000fea0003800200 */
.L_x_80:
[----:B------:R-:W-:Y:S01]  /*4f30*/  ISETP.NE.U32.AND P4, PT, R166, RZ, PT ;  /* 0x000000ffa600720c */ /* 0x000fe20003f85070 */
[----:B------:R-:W-:Y:S01]  /*4f40*/  UISETP.NE.AND UP2, UPT, UR50, URZ, UPT ;  /* 0x000000ff3200728c */ /* 0x000fe2000bf45270 */
[----:B------:R-:W-:Y:S01]  /*4f50*/  ISETP.NE.U32.AND P2, PT, RZ, UR38, PT ;  /* 0x00000026ff007c0c */ /* 0x000fe2000bf45070 */
[----:B------:R-:W-:Y:S01]  /*4f60*/  UISETP.NE.U32.AND UP1, UPT, UR44, URZ, UPT ;  /* 0x000000ff2c00728c */ /* 0x000fe2000bf25070 */
[----:B------:R-:W-:Y:S01]  /*4f70*/  ISETP.NE.AND.EX P4, PT, R167, RZ, PT, P4 ;  /* 0x000000ffa700720c */ /* 0x000fe20003f85340 */
[----:B------:R-:W-:Y:S01]  /*4f80*/  UPLOP3.LUT UP0, UPT, UPT, UPT, UPT, 0x40, 0x4 ;  /* 0x000000000004789c */ /* 0x000fe20003f0e870 */
[----:B------:R-:W-:Y:S01]  /*4f90*/  ISETP.NE.AND.EX P2, PT, RZ, UR39, PT, P2 ;  /* 0x00000027ff007c0c */ /* 0x000fe2000bf45320 */
[----:B------:R-:W-:Y:S01]  /*4fa0*/  UISETP.NE.AND.EX UP1, UPT, UR45, URZ, UPT, UP1 ;  /* 0x000000ff2d00728c */ /* 0x000fe2000bf25310 */
[----:B------:R-:W-:Y:S04]  /*4fb0*/  PLOP3.LUT P1, PT, PT, PT, UP2, 0x80, 0x8 ;  /* 0x000000000008781c */ /* 0x000fe80003f2f028 */
[----:B------:R-:W-:Y:S06]  /*4fc0*/  @UP2 UPLOP3.LUT UP0, UPT, UPT, UPT, UP1, 0x80, 0x8 ;  /* 0x000000000008289c */ /* 0x000fec0003f0f010 */
[----:B------:R-:W-:Y:S01]  /*4fd0*/  PLOP3.LUT P0, PT, PT, PT, UP0, 0x80, 0x8 ;  /* 0x000000000008781c */ /* 0x000fe20003f0f008 */
[----:B------:R-:W-:Y:S01]  /*4fe0*/  @!UPT UIADD3 URZ, UPT, UPT, URZ, URZ, URZ ;  /* 0x000000fffffff290 */ /* 0x000fe2000fffe0ff */
[----:B------:R-:W-:Y:S11]  /*4ff0*/  BRA.U !UP1, `(.L_x_82) ;  /* 0x0000000109387547 */ /* 0x000ff6000b800000 */
[----:B------:R-:W-:Y:S01]  /*5000*/  UISETP.NE.U32.AND UP0, UPT, UR38, URZ, UPT ;  /* 0x000000ff2600728c */ /* 0x000fe2000bf05070 */
[----:B------:R-:W-:Y:S02]  /*5010*/  HFMA2 R0, -RZ, RZ, 0, 5.9604644775390625e-08 ;  /* 0x00000001ff007431 */ /* 0x000fe400000001ff */
[----:B------:R-:W-:Y:S01]  /*5020*/  IMAD.MOV.U32 R171, RZ, RZ, 0x1 ;  /* 0x00000001ffab7424 */ /* 0x000fe200078e00ff */
[----:B------:R-:W-:Y:S06]  /*5030*/  UISETP.NE.AND.EX UP0, UPT, UR39, URZ, UPT, UP0 ;  /* 0x000000ff2700728c */ /* 0x000fec000bf05300 */
[----:B------:R-:W-:Y:S05]  /*5040*/  PLOP3.LUT P3, PT, PT, PT, UP0, 0x80, 0x8 ;  /* 0x000000000008781c */ /* 0x000fea0003f6f008 */
[----:B------:R-:W1:Y:S01]  /*5050*/  @UP0 LDCU.64 UR6, c[0x0][0x888] ;  /* 0x00011100ff0607ac */ /* 0x000e620008000a00 */
[----:B------:R-:W-:Y:S07]  /*5060*/  @UP0 UIMAD UR4, UR36, UR44, URZ ;  /* 0x0000002c240402a4 */ /* 0x000fee000f8e02ff */
[----:B------:R-:W-:Y:S01]  /*5070*/  @!P3 PRMT R171, R0, 0x7610, R171 ;  /* 0x0000761000abb816 */ /* 0x000fe200000000ab */
[----:B-1----:R-:W-:Y:S03]  /*5080*/  @UP0 UIMAD.WIDE UR6, UR4, 0x4, UR6 ;  /* 0x00000004040608a5 */ /* 0x002fe6000f8e0206 */
[----:B------:R-:W1:Y:S03]  /*5090*/  @!UP0 LDCU UR4, c[0x0][0x880] ;  /* 0x00011000ff0487ac */ /* 0x000e660008000800 */
[----:B------:R-:W-:Y:S01]  /*50a0*/  IMAD.U32 R2, RZ, RZ, UR6 ;  /* 0x00000006ff027e24 */ /* 0x000fe2000f8e00ff */
[----:B------:R-:W-:Y:S05]  /*50b0*/  MOV R3, UR7 ;  /* 0x0000000700037c02 */ /* 0x000fea0008000f00 */
[----:B-----5:R2:W5:Y:S02]  /*50c0*/  @P3 LDG.E R81, desc[UR46][R2.64] ;  /* 0x0000002e02513981 */ /* 0x020564000c1e1900 */
[----:B-12---:R-:W-:Y:S02]  /*50d0*/  @!P3 IMAD.U32 R81, RZ, RZ, UR4 ;  /* 0x00000004ff51be24 */ /* 0x006fe4000f8e00ff */
.L_x_82:
[----:B------:R-:W-:Y:S05]  /*50e0*/  @!P4 BRA `(.L_x_83) ;  /* 0x000000000020c947 */ /* 0x000fea0003800000 */
[----:B------:R-:W-:Y:S04]  /*50f0*/  ISETP.NE.U32.AND P3, PT, R164, RZ, PT ;  /* 0x000000ffa400720c */ /* 0x000fe80003f65070 */
[----:B------:R-:W-:Y:S11]  /*5100*/  ISETP.NE.AND.EX P3, PT, R165, RZ, PT, P3 ;  /* 0x000000ffa500720c */ /* 0x000ff60003f65330 */
[----:B------:R-:W-:Y:S02]  /*5110*/  @!UPT UIADD3 URZ, UPT, UPT, URZ, URZ, URZ ;  /* 0x000000fffffff290 */ /* 0x000fe4000fffe0ff */
[----:B------:R-:W1:Y:S01]  /*5120*/  @P3 LDC.64 R2, c[0x0][0x8a8] ;  /* 0x00022a00ff023b82 */ /* 0x000e620000000a00 */
[----:B------:R-:W-:Y:S04]  /*5130*/  @P3 IMAD R0, R166, UR36, RZ ;  /* 0x00000024a6003c24 */ /* 0x000fe8000f8e02ff */
[----:B-1----:R-:W-:Y:S05]  /*5140*/  @P3 IMAD.WIDE R2, R0, 0x4, R2 ;  /* 0x0000000400023825 */ /* 0x002fea00078e0202 */
[----:B-----5:R1:W5:Y:S02]  /*5150*/  @P3 LDG.E R78, desc[UR46][R2.64] ;  /* 0x0000002e024e3981 */ /* 0x020364000c1e1900 */
[----:B-1----:R-:W2:Y:S02]  /*5160*/  @!P3 LDC R78, c[0x0][0x8a0] ;  /* 0x00022800ff4ebb82 */ /* 0x002ea40000000800 */
.L_x_83:
[----:B-----5:R-:W-:Y:S01]  /*5170*/  FSETP.NEU.AND P4, PT, R81, RZ, PT ;  /* 0x000000ff5100720b */ /* 0x020fe20003f8d000 */
[----:B------:R-:W-:Y:S01]  /*5180*/  BSSY B1, `(.L_x_84) ;  /* 0x0000047000017945 */ /* 0x000fe20003800000 */
[----:B------:R-:W-:Y:S01]  /*5190*/  SEL R5, RZ, 0xffffffff, P2 ;  /* 0xffffffffff057807 */ /* 0x000fe20001000000 */
[----:B------:R-:W-:Y:S01]  /*51a0*/  IMAD.MOV.U32 R208, RZ, RZ, 0x1 ;  /* 0x00000001ffd07424 */ /* 0x000fe200078e00ff */
[----:B------:R-:W-:Y:S01]  /*51b0*/  LOP3.LUT P3, RZ, R171, 0xff, RZ, 0xc0, !PT ;  /* 0x000000ffabff7812 */ /* 0x000fe2000786c0ff */
[C---:B------:R-:W-:Y:S01]  /*51c0*/  IMAD R80, R76.reuse, 0x80, R79 ;  /* 0x000000804c507824 */ /* 0x040fe200078e024f */
[----:B------:R-:W-:Y:S02]  /*51d0*/  @P1 SEL R0, RZ, 0xffffffff, P4 ;  /* 0xffffffffff001807 */ /* 0x000fe40002000000 */
[----:B------:R-:W-:Y:S02]  /*51e0*/  CS2R R162, SRZ ;  /* 0x0000000000a27805 */ /* 0x000fe4000001ff00 */
[----:B------:R-:W-:Y:S02]  /*51f0*/  LEA R3, R181, UR49, 0x3 ;  /* 0x00000031b5037c11 */ /* 0x000fe4000f8e18ff */
[----:B------:R-:W-:Y:S02]  /*5200*/  CS2R R160, SRZ ;  /* 0x0000000000a07805 */ /* 0x000fe4000001ff00 */
[----:B------:R-:W-:Y:S02]  /*5210*/  @P0 SEL R0, R5, R0, !P3 ;  /* 0x0000000005000207 */ /* 0x000fe40005800000 */
[----:B------:R-:W-:Y:S02]  /*5220*/  CS2R R158, SRZ ;  /* 0x00000000009e7805 */ /* 0x000fe4000001ff00 */
[----:B------:R-:W-:Y:S02]  /*5230*/  LEA R207, R76, UR49, 0x3 ;  /* 0x000000314ccf7c11 */ /* 0x000fe4000f8e18ff */
[----:B------:R-:W-:Y:S02]  /*5240*/  CS2R R156, SRZ ;  /* 0x00000000009c7805 */ /* 0x000fe4000001ff00 */
[----:B------:R-:W-:Y:S02]  /*5250*/  @P1 LOP3.LUT R0, R0, 0x1, RZ, 0xc0, !PT ;  /* 0x0000000100001812 */ /* 0x000fe400078ec0ff */
[----:B------:R-:W-:Y:S02]  /*5260*/  CS2R R154, SRZ ;  /* 0x00000000009a7805 */ /* 0x000fe4000001ff00 */
[----:B------:R-:W-:Y:S02]  /*5270*/  SHF.L.U32 R2, R183, 0x1f, RZ ;  /* 0x0000001fb7027819 */ /* 0x000fe400000006ff */
[----:B------:R-:W-:Y:S02]  /*5280*/  CS2R R152, SRZ ;  /* 0x0000000000987805 */ /* 0x000fe4000001ff00 */
[----:B------:R-:W-:Y:S02]  /*5290*/  ISETP.NE.U32.OR P6, PT, R0, 0x1, !P1 ;  /* 0x000000010000780c */ /* 0x000fe40004fc5470 */
[----:B------:R-:W-:Y:S02]  /*52a0*/  CS2R R150, SRZ ;  /* 0x0000000000967805 */ /* 0x000fe4000001ff00 */
[----:B------:R-:W-:Y:S02]  /*52b0*/  PLOP3.LUT P2, PT, PT, PT, UP1, 0x80, 0x8 ;  /* 0x000000000008781c */ /* 0x000fe40003f4f018 */
[----:B------:R-:W-:Y:S02]  /*52c0*/  CS2R R148, SRZ ;  /* 0x0000000000947805 */ /* 0x000fe4000001ff00 */
[----:B------:R-:W-:Y:S02]  /*52d0*/  SEL R0, RZ, 0xffffffff, P4 ;  /* 0xffffffffff007807 */ /* 0x000fe40002000000 */
[----:B------:R-:W-:Y:S03]  /*52e0*/  P2R R184, PR, RZ, 0x40 ;  /* 0x00000040ffb87803 */ /* 0x000fe60000000000 */
[----:B------:R-:W-:Y:S04]  /*52f0*/  @P6 SHF.L.U32 R4, R180, 0x1f, RZ ;  /* 0x0000001fb4046819 */ /* 0x000fe800000006ff */
[----:B------:R-:W-:Y:S01]  /*5300*/  @P2 SEL R0, R5, R0, !P3 ;  /* 0x0000000005002207 */ /* 0x000fe20005800000 */
[----:B------:R-:W1:Y:S03]  /*5310*/  @P6 SYNCS.PHASECHK.TRANS64.TRYWAIT P1, [R3+URZ+0x20], R4 ;  /* 0x00002004030065a7 */ /* 0x000e6600080211ff */
[----:B------:R-:W-:Y:S04]  /*5320*/  LOP3.LUT R0, R0, 0x1, RZ, 0xc0, !PT ;  /* 0x0000000100007812 */ /* 0x000fe800078ec0ff */
[----:B------:R-:W-:Y:S04]  /*5330*/  ISETP.NE.U32.AND P5, PT, R0, 0x1, PT ;  /* 0x000000010000780c */ /* 0x000fe80003fa5070 */
[----:B------:R-:W-:Y:S01]  /*5340*/  P2R R209, PR, RZ, 0x20 ;  /* 0x00000020ffd17803 */ /* 0x000fe20000000000 */
[----:B------:R3:W4:Y:S01]  /*5350*/  SYNCS.PHASECHK.TRANS64.TRYWAIT P0, [R207+URZ+0x70], R2 ;  /* 0x00007002cf0075a7 */ /* 0x00072200080011ff */
[----:B-1----:R-:W-:Y:S01]  /*5360*/  @P6 SEL R208, RZ, 0x1, !P1 ;  /* 0x00000001ffd06807 */ /* 0x002fe20004800000 */
[----:B---3--:R-:W-:Y:S06]  /*5370*/  @!P6 BRA `(.L_x_85) ;  /* 0x00000000009ce947 */ /* 0x008fec0003800000 */
[----:B------:R-:W-:Y:S01]  /*5380*/  @P5 IMAD R6, R181, 0x2000, R190 ;  /* 0x00002000b5065824 */ /* 0x000fe200078e02be */
[----:B------:R-:W-:Y:S01]  /*5390*/  ISETP.NE.AND P1, PT, R208, RZ, PT ;  /* 0x000000ffd000720c */ /* 0x000fe20003f25270 */
[----:B------:R-:W-:Y:S01]  /*53a0*/  BSSY B0, `(.L_x_86) ;  /* 0x0000010000007945 */ /* 0x000fe20003800000 */
[----:B------:R-:W-:Y:S01]  /*53b0*/  CS2R R150, SRZ ;  /* 0x0000000000967805 */ /* 0x000fe2000001ff00 */
[--C-:B------:R-:W-:Y:S01]  /*53c0*/  @P5 IMAD R7, R191, -0x10, R6.reuse ;  /* 0xfffffff0bf075824 */ /* 0x100fe200078e0206 */
[----:B------:R-:W-:Y:S01]  /*53d0*/  CS2R R148, SRZ ;  /* 0x0000000000947805 */ /* 0x000fe2000001ff00 */
[----:B------:R-:W-:Y:S01]  /*53e0*/  @P5 IMAD R5, R189, -0x10, R6 ;  /* 0xfffffff0bd055824 */ /* 0x000fe200078e0206 */
[----:B------:R-:W-:Y:S01]  /*53f0*/  CS2R R158, SRZ ;  /* 0x00000000009e7805 */ /* 0x000fe2000001ff00 */
[----:B------:R-:W-:Y:S01]  /*5400*/  @P5 IMAD R4, R188, 0x10, R7 ;  /* 0x00000010bc045824 */ /* 0x000fe200078e0207 */
[----:B------:R-:W-:Y:S02]  /*5410*/  CS2R R156, SRZ ;  /* 0x00000000009c7805 */ /* 0x000fe4000001ff00 */
[----:B------:R-:W-:Y:S02]  /*5420*/  CS2R R154, SRZ ;  /* 0x00000000009a7805 */ /* 0x000fe4000001ff00 */
[----:B------:R-:W-:Y:S02]  /*5430*/  CS2R R152, SRZ ;  /* 0x0000000000987805 */ /* 0x000fe4000001ff00 */
[----:B------:R-:W-:Y:S02]  /*5440*/  CS2R R162, SRZ ;  /* 0x0000000000a27805 */ /* 0x000fe4000001ff00 */
[----:B------:R-:W-:Y:S01]  /*5450*/  CS2R R160, SRZ ;  /* 0x0000000000a07805 */ /* 0x000fe2000001ff00 */
[----:B------:R-:W-:Y:S06]  /*5460*/  @P1 BRA `(.L_x_87) ;  /* 0x00000000000c1947 */ /* 0x000fec0003800000 */
[----:B------:R-:W-:Y:S04]  /*5470*/  SHF.L.U32 R0, R180, 0x1f, RZ ;  /* 0x0000001fb4007819 */ /* 0x000fe800000006ff */
[----:B------:R-:W1:Y:S02]  /*5480*/  SYNCS.PHASECHK.TRANS64.TRYWAIT P1, [R3+URZ+0x20], R0 ;  /* 0x00002000030075a7 */ /* 0x000e6400080211ff */
[----:B-1----:R-:W-:Y:S05]  /*5490*/  @!P1 BRA `(.L_x_88) ;  /* 0x0000003000f09947 */ /* 0x002fea0003800000 */
.L_x_87:
[----:B------:R-:W-:Y:S05]  /*54a0*/  BSYNC B0 ;  /* 0x0000000000007941 */ /* 0x000fea0003800000 */
.L_x_86:
[----:B------:R-:W-:Y:S01]  /*54b0*/  ISETP.NE.AND P1, PT, R209, RZ, PT ;  /* 0x000000ffd100720c */ /* 0x000fe20003f25270 */
[----:B-1----:R-:W-:Y:S02]  /*54c0*/  VIADD R3, R3, 0x30 ;  /* 0x0000003003037836 */ /* 0x002fe40000000000 */
[----:B------:R-:W-:Y:S02]  /*54d0*/  IMAD.U32 R0, RZ, RZ, UR37 ;  /* 0x00000025ff007e24 */ /* 0x000fe4000f8e00ff */
[----:B------:R-:W-:Y:S03]  /*54e0*/  VIADD R181, R181, 0x1 ;  /* 0x00000001b5b57836 */ /* 0x000fe60000000000 */
[----:B------:R-:W-:Y:S05]  /*54f0*/  PRMT R0, R0, 0x654, R3 ;  /* 0x0000065400007816 */ /* 0x000fea0000000003 */
[----:B------:R1:W3:Y:S04]  /*5500*/  @P1 LDS.128 R148, [R6] ;  /* 0x0000000006941984 */ /* 0x0002e80000000c00 */
[----:B------:R1:W1:Y:S04]  /*5510*/  @P1 LDS.128 R156, [R5+0x20] ;  /* 0x00002000059c1984 */ /* 0x0002680000000c00 */
[----:B------:R1:W1:Y:S04]  /*5520*/  @P1 LDS.128 R152, [R7+0x10] ;  /* 0x0000100007981984 */ /* 0x0002680000000c00 */
[----:B------:R1:W1:Y:S01]  /*5530*/  @P1 LDS.128 R160, [R4+0x10] ;  /* 0x0000100004a01984 */ /* 0x0002620000000c00 */
[C---:B------:R-:W-:Y:S01]  /*5540*/  ISETP.NE.AND P1, PT, R181.reuse, 0x2, PT ;  /* 0x00000002b500780c */ /* 0x040fe20003f25270 */
[----:B------:R-:W-:Y:S01]  /*5550*/  @!PT LDS RZ, [RZ] ;  /* 0x00000000fffff984 */ /* 0x000fe20000000800 */
[----:B------:R-:W-:Y:S01]  /*5560*/  @!PT LDS RZ, [RZ] ;  /* 0x00000000fffff984 */ /* 0x000fe20000000800 */
[----:B------:R-:W-:Y:S01]  /*5570*/  @!PT LDS RZ, [RZ] ;  /* 0x00000000fffff984 */ /* 0x000fe20000000800 */
[----:B------:R-:W-:Y:S01]  /*5580*/  @!PT LDS RZ, [RZ] ;  /* 0x00000000fffff984 */ /* 0x000fe20000000800 */
[----:B------:R5:W-:Y:S06]  /*5590*/  MEMBAR.ALL.CTA ;  /* 0x0000000000007992 */ /* 0x000bec0000008000 */
[----:B-----5:R-:W5:Y:S01]  /*55a0*/  FENCE.VIEW.ASYNC.S ;  /* 0x00000000000073c6 */ /* 0x020f620000000000 */
[----:B------:R-:W-:Y:S02]  /*55b0*/  SEL R3, RZ, 0x1, P1 ;  /* 0x00000001ff037807 */ /* 0x000fe40000800000 */
[----:B------:R-:W-:Y:S02]  /*55c0*/  SEL R181, R181, RZ, P1 ;  /* 0x000000ffb5b57207 */ /* 0x000fe40000800000 */
[----:B------:R-:W-:Y:S01]  /*55d0*/  LOP3.LUT R180, R180, R3, RZ, 0x3c, !PT ;  /* 0x00000003b4b47212 */ /* 0x000fe200078e3cff */
[----:B-----5:R1:W-:Y:S06]  /*55e0*/  SYNCS.ARRIVE.TRANS64.RED.A1T0 RZ, [R0+URZ], RZ ;  /* 0x000000ff00ff79a7 */ /* 0x0203ec00081004ff */
.L_x_85:
[----:B------:R-:W-:Y:S05]  /*55f0*/  BSYNC B1 ;  /* 0x0000000000017941 */ /* 0x000fea0003800000 */
.L_x_84:
[----:B-1----:R-:W-:Y:S04]  /*5600*/  SHF.R.U32.HI R0, RZ, 0x15, R80 ;  /* 0x00000015ff007819 */ /* 0x002fe80000011650 */
[----:B------:R-:W-:Y:S01]  /*5610*/  LOP3.LUT P1, RZ, R0, 0x3, R173, 0x48, !PT ;  /* 0x0000000300ff7812 */ /* 0x000fe200078248ad */
[----:B------:R-:W-:Y:S01]  /*5620*/  @!UPT UIADD3 URZ, UPT, UPT, URZ, URZ, URZ ;  /* 0x000000fffffff290 */ /* 0x000fe2000fffe0ff */
[----:B----4-:R-:W-:Y:S11]  /*5630*/  @P0 BRA `(.L_x_89) ;  /* 0x0000000000080947 */ /* 0x010ff60003800000 */
[----:B------:R-:W1:Y:S02]  /*5640*/  SYNCS.PHASECHK.TRANS64.TRYWAIT P0, [R207+URZ+0x70], R2 ;  /* 0x00007002cf0075a7 */ /* 0x000e6400080011ff */
[----:B-1----:R-:W-:Y:S05]  /*5650*/  @!P0 BRA `(.L_x_90) ;  /* 0x0000003000948947 */ /* 0x002fea0003800000 */
.L_x_89:
[----:B------:R-:W-:Y:S04]  /*5660*/  BSSY.RECONVERGENT B6, `(.L_x_91) ;  /* 0x0000012000067945 */ /* 0x000fe80003800200 */
[----:B------:R-:W-:Y:S05]  /*5670*/  @!P1 BRA `(.L_x_92) ;  /* 0x0000000000409947 */ /* 0x000fea0003800000 */
[----:B------:R-:W4:Y:S01]  /*5680*/  LDCU.64 UR8, c[0x4][0x70] ;  /* 0x01000e00ff0877ac */ /* 0x000f220008000a00 */
[----:B------:R-:W-:Y:S01]  /*5690*/  MOV R3, 0x0 ;  /* 0x0000000000037802 */ /* 0x000fe20000000f00 */
[----:B------:R-:W-:Y:S02]  /*56a0*/  HFMA2 R12, -RZ, RZ, 0, 5.9604644775390625e-08 ;  /* 0x00000001ff0c7431 */ /* 0x000fe400000001ff */
[----:B------:R-:W-:Y:S02]  /*56b0*/  IMAD.MOV.U32 R8, RZ, RZ, 0x192 ;  /* 0x00000192ff087424 */ /* 0x000fe400078e00ff */
[----:B------:R-:W-:Y:S01]  /*56c0*/  IMAD.MOV.U32 R13, RZ, RZ, RZ ;  /* 0x000000ffff0d7224 */ /* 0x000fe200078e00ff */
[----:B------:R-:W5:Y:S01]  /*56d0*/  LDCU.64 UR6, c[0x4][0x78] ;  /* 0x01000f00ff0677ac */ /* 0x000f620008000a00 */
[----:B-1----:R-:W1:Y:S01]  /*56e0*/  LDC.64 R2, c[0x4][R3] ;  /* 0x0100000003027b82 */ /* 0x002e620000000a00 */
[----:B------:R-:W2:Y:S01]  /*56f0*/  LDCU.64 UR4, c[0x4][0x10] ;  /* 0x01000200ff0477ac */ /* 0x000ea20008000a00 */
[----:B----4-:R-:W-:Y:S01]  /*5700*/  MOV R5, UR9 ;  /* 0x0000000900057c02 */ /* 0x010fe20008000f00 */
[----:B------:R-:W-:Y:S01]  /*5710*/  IMAD.U32 R4, RZ, RZ, UR8 ;  /* 0x00000008ff047e24 */ /* 0x000fe2000f8e00ff */
[----:B-----5:R-:W-:Y:S01]  /*5720*/  MOV R7, UR7 ;  /* 0x0000000700077c02 */ /* 0x020fe20008000f00 */
[----:B------:R-:W-:Y:S01]  /*5730*/  IMAD.U32 R6, RZ, RZ, UR6 ;  /* 0x00000006ff067e24 */ /* 0x000fe2000f8e00ff */
[----:B--2---:R-:W-:Y:S01]  /*5740*/  MOV R11, UR5 ;  /* 0x00000005000b7c02 */ /* 0x004fe20008000f00 */
[----:B------:R-:W-:Y:S02]  /*5750*/  IMAD.U32 R10, RZ, RZ, UR4 ;  /* 0x00000004ff0a7e24 */ /* 0x000fe4000f8e00ff */
[----:B------:R-:W-:Y:S07]  /*5760*/  LEPC R20, `(.L_x_92) ;  /* 0x000000001014794e */ /* 0x000fee0000000000 */
[----:B-1-3--:R-:W-:Y:S05]  /*5770*/  CALL.ABS.NOINC R2 ;  /* 0x0000000002007343 */ /* 0x00afea0003c00000 */
.L_x_92:
[----:B------:R-:W-:Y:S05]  /*5780*/  BSYNC.RECONVERGENT B6 ;  /* 0x0000000000067941 */ /* 0x000fea0003800200 */
.L_x_91:
[-C--:B---3--:R-:W-:Y:S01]  /*5790*/  F2FP.F16.E5M2.UNPACK_B R83, R148.reuse ;  /* 0x00000094ff53723e */ /* 0x088fe200020004ff */
[----:B------:R-:W-:Y:S05]  /*57a0*/  WARPSYNC.ALL ;  /* 0x0000000000007948 */ /* 0x000fea0003800000 */
[----:B------:R-:W-:Y:S01]  /*57b0*/  R2UR UR4, R80 ;  /* 0x00000000500472ca */ /* 0x000fe200000e0000 */
[--C-:B------:R-:W-:Y:S01]  /*57c0*/  HADD2.F32 R82, -RZ, R83.reuse.H0_H0 ;  /* 0x20000053ff527230 */ /* 0x100fe20000004100 */
[----:B------:R-:W-:Y:S01]  /*57d0*/  F2FP.F16.E5M2.UNPACK_B R85, R148.H1 ;  /* 0x00000094ff55723e */ /* 0x000fe200030004ff */
[----:B------:R-:W-:Y:S01]  /*57e0*/  HADD2.F32 R83, -RZ, R83.H1_H1 ;  /* 0x30000053ff537230 */ /* 0x000fe20000004100 */
[-C--:B------:R-:W-:Y:S01]  /*57f0*/  F2FP.F16.E5M2.UNPACK_B R87, R149.reuse ;  /* 0x00000095ff57723e */ /* 0x080fe200020004ff */
[----:B------:R-:W-:Y:S01]  /*5800*/  BSSY.RECONVERGENT B0, `(.L_x_93) ;  /* 0x000011d000007945 */ /* 0x000fe20003800200 */
[----:B------:R-:W-:Y:S01]  /*5810*/  F2FP.F16.E5M2.UNPACK_B R89, R149.H1 ;  /* 0x00000095ff59723e */ /* 0x000fe200030004ff */
[----:B------:R-:W-:Y:S01]  /*5820*/  HADD2.F32 R84, -RZ, R85.H0_H0 ;  /* 0x20000055ff547230 */ /* 0x000fe20000004100 */
[-C--:B------:R-:W-:Y:S01]  /*5830*/  F2FP.F16.E5M2.UNPACK_B R91, R150.reuse ;  /* 0x00000096ff5b723e */ /* 0x080fe200020004ff */
[----:B------:R-:W-:Y:S01]  /*5840*/  HADD2.F32 R88, -RZ, R87.H1_H1 ;  /* 0x30000057ff587230 */ /* 0x000fe20000004100 */
[----:B------:R-:W-:Y:S01]  /*5850*/  F2FP.F16.E5M2.UNPACK_B R93, R150.H1 ;  /* 0x00000096ff5d723e */ /* 0x000fe200030004ff */
[----:B------:R-:W-:Y:S01]  /*5860*/  HADD2.F32 R86, -RZ, R85.H1_H1 ;  /* 0x30000055ff567230 */ /* 0x000fe20000004100 */
[-C--:B------:R-:W-:Y:S01]  /*5870*/  F2FP.F16.E5M2.UNPACK_B R95, R151.reuse ;  /* 0x00000097ff5f723e */ /* 0x080fe200020004ff */
[----:B------:R-:W2:Y:S01]  /*5880*/  LDTM.x64 R4, tmem[UR4] ;  /* 0x00000004000479ee */ /* 0x000ea20008340000 */
[----:B------:R-:W-:Y:S01]  /*5890*/  F2FP.F16.E5M2.UNPACK_B R97, R151.H1 ;  /* 0x00000097ff61723e */ /* 0x000fe200030004ff */
[----:B------:R-:W-:Y:S01]  /*58a0*/  HADD2.F32 R85, -RZ, R87.H0_H0 ;  /* 0x20000057ff557230 */ /* 0x000fe20000004100 */
[-C--:B------:R-:W-:Y:S01]  /*58b0*/  F2FP.F16.E5M2.UNPACK_B R99, R152.reuse ;  /* 0x00000098ff63723e */ /* 0x080fe200020004ff */
[----:B------:R-:W-:Y:S01]  /*58c0*/  HADD2.F32 R87, -RZ, R89.H0_H0 ;  /* 0x20000059ff577230 */ /* 0x000fe20000004100 */
[----:B------:R-:W-:Y:S01]  /*58d0*/  F2FP.F16.E5M2.UNPACK_B R101, R152.H1 ;  /* 0x00000098ff65723e */ /* 0x000fe200030004ff */
[----:B------:R-:W-:Y:S01]  /*58e0*/  HADD2.F32 R92, -RZ, R91.H1_H1 ;  /* 0x3000005bff5c7230 */ /* 0x000fe20000004100 */
[----:B------:R-:W-:Y:S01]  /*58f0*/  ISETP.NE.AND P6, PT, R184, RZ, PT ;  /* 0x000000ffb800720c */ /* 0x000fe20003fc5270 */
[----:B------:R-:W-:Y:S01]  /*5900*/  HADD2.F32 R96, -RZ, R95.H1_H1 ;  /* 0x3000005fff607230 */ /* 0x000fe20000004100 */
[----:B------:R-:W-:Y:S01]  /*5910*/  SHF.L.U32 R211, R176, 0x4, RZ ;  /* 0x00000004b0d37819 */ /* 0x000fe200000006ff */
[----:B------:R-:W-:Y:S01]  /*5920*/  HADD2.F32 R100, -RZ, R99.H1_H1 ;  /* 0x30000063ff647230 */ /* 0x000fe20000004100 */
[----:B------:R-:W-:Y:S01]  /*5930*/  SHF.L.U32 R219, R175, 0x4, RZ ;  /* 0x00000004afdb7819 */ /* 0x000fe200000006ff */
[----:B------:R-:W-:Y:S01]  /*5940*/  HADD2.F32 R90, -RZ, R89.H1_H1 ;  /* 0x30000059ff5a7230 */ /* 0x000fe20000004100 */
[C---:B------:R-:W-:Y:S01]  /*5950*/  IADD3 R204, PT, PT, R190.reuse, R211, RZ ;  /* 0x000000d3becc7210 */ /* 0x040fe20007ffe0ff */
[----:B------:R-:W-:Y:S01]  /*5960*/  HADD2.F32 R89, -RZ, R91.H0_H0 ;  /* 0x2000005bff597230 */ /* 0x000fe20000004100 */
[----:B------:R-:W-:Y:S01]  /*5970*/  IADD3 R206, PT, PT, R190, R219, RZ ;  /* 0x000000dbbece7210 */ /* 0x000fe20007ffe0ff */
[--C-:B------:R-:W-:Y:S01]  /*5980*/  HADD2.F32 R91, -RZ, R93.reuse.H0_H0 ;  /* 0x2000005dff5b7230 */ /* 0x100fe20000004100 */
[----:B------:R-:W-:Y:S01]  /*5990*/  SHF.L.U32 R217, R188, 0x4, RZ ;  /* 0x00000004bcd97819 */ /* 0x000fe200000006ff */
[----:B------:R-:W-:Y:S01]  /*59a0*/  HADD2.F32 R94, -RZ, R93.H1_H1 ;  /* 0x3000005dff5e7230 */ /* 0x000fe20000004100 */
[-C--:B------:R-:W-:Y:S01]  /*59b0*/  F2FP.F16.E5M2.UNPACK_B R103, R153.reuse ;  /* 0x00000099ff67723e */ /* 0x080fe200020004ff */
[----:B------:R-:W-:Y:S01]  /*59c0*/  HADD2.F32 R93, -RZ, R95.H0_H0 ;  /* 0x2000005fff5d7230 */ /* 0x000fe20000004100 */
[----:B------:R-:W-:Y:S01]  /*59d0*/  IADD3 R205, PT, PT, R217, R204, RZ ;  /* 0x000000ccd9cd7210 */ /* 0x000fe20007ffe0ff */
[----:B------:R-:W-:Y:S01]  /*59e0*/  HADD2.F32 R95, -RZ, R97.H0_H0 ;  /* 0x20000061ff5f7230 */ /* 0x000fe20000004100 */
[----:B------:R-:W-:Y:S01]  /*59f0*/  F2FP.F16.E5M2.UNPACK_B R105, R153.H1 ;  /* 0x00000099ff69723e */ /* 0x000fe200030004ff */
[C---:B--2---:R-:W-:Y:S01]  /*5a00*/  FMUL R0, R78.reuse, R4 ;  /* 0x000000044e007220 */ /* 0x044fe20000400000 */
[C---:B-1----:R-:W-:Y:S01]  /*5a10*/  FMUL R2, R78.reuse, R5 ;  /* 0x000000054e027220 */ /* 0x042fe20000400000 */
[C---:B------:R-:W-:Y:S01]  /*5a20*/  FMUL R4, R78.reuse, R8 ;  /* 0x000000084e047220 */ /* 0x040fe20000400000 */
[C---:B------:R-:W-:Y:S01]  /*5a30*/  FMUL R5, R78.reuse, R9 ;  /* 0x000000094e057220 */ /* 0x040fe20000400000 */
[C---:B------:R-:W-:Y:S01]  /*5a40*/  FFMA R0, R81.reuse, R82, R0 ;  /* 0x0000005251007223 */ /* 0x040fe20000000000 */
[C---:B------:R-:W-:Y:S01]  /*5a50*/  FFMA R2, R81.reuse, R83, R2 ;  /* 0x0000005351027223 */ /* 0x040fe20000000002 */
[C---:B------:R-:W-:Y:S01]  /*5a60*/  FMUL R8, R78.reuse, R12 ;  /* 0x0000000c4e087220 */ /* 0x040fe20000400000 */
[C---:B------:R-:W-:Y:S01]  /*5a70*/  FMUL R9, R78.reuse, R13 ;  /* 0x0000000d4e097220 */ /* 0x040fe20000400000 */
[C---:B------:R-:W-:Y:S01]  /*5a80*/  FMUL R12, R78.reuse, R16 ;  /* 0x000000104e0c7220 */ /* 0x040fe20000400000 */
[C---:B------:R-:W-:Y:S01]  /*5a90*/  FMUL R13, R78.reuse, R17 ;  /* 0x000000114e0d7220 */ /* 0x040fe20000400000 */
[C---:B------:R-:W-:Y:S01]  /*5aa0*/  FMUL R16, R78.reuse, R20 ;  /* 0x000000144e107220 */ /* 0x040fe20000400000 */
[C---:B------:R-:W-:Y:S01]  /*5ab0*/  FMUL R17, R78.reuse, R21 ;  /* 0x000000154e117220 */ /* 0x040fe20000400000 */
[----:B------:R-:W-:Y:S02]  /*5ac0*/  HADD2.F32 R104, -RZ, R103.H1_H1 ;  /* 0x30000067ff687230 */ /* 0x000fe40000004100 */
[C---:B------:R-:W-:Y:S01]  /*5ad0*/  FMUL R20, R78.reuse, R24 ;  /* 0x000000184e147220 */ /* 0x040fe20000400000 */
[C---:B------:R-:W-:Y:S01]  /*5ae0*/  FMUL R21, R78.reuse, R25 ;  /* 0x000000194e157220 */ /* 0x040fe20000400000 */
[C---:B------:R-:W-:Y:S01]  /*5af0*/  FMUL R24, R78.reuse, R28 ;  /* 0x0000001c4e187220 */ /* 0x040fe20000400000 */
[C---:B------:R-:W-:Y:S01]  /*5b00*/  FMUL R25, R78.reuse, R29 ;  /* 0x0000001d4e197220 */ /* 0x040fe20000400000 */
[C---:B------:R-:W-:Y:S01]  /*5b10*/  FMUL R28, R78.reuse, R32 ;  /* 0x000000204e1c7220 */ /* 0x040fe20000400000 */
[C---:B------:R-:W-:Y:S01]  /*5b20*/  FMUL R29, R78.reuse, R33 ;  /* 0x000000214e1d7220 */ /* 0x040fe20000400000 */
[C---:B------:R-:W-:Y:S01]  /*5b30*/  FMUL R32, R78.reuse, R36 ;  /* 0x000000244e207220 */ /* 0x040fe20000400000 */
[----:B------:R-:W-:Y:S01]  /*5b40*/  F2FP.F16.E5M2.UNPACK_B R107, R154 ;  /* 0x0000009aff6b723e */ /* 0x000fe200020004ff */
[C---:B------:R-:W-:Y:S01]  /*5b50*/  FMUL R33, R78.reuse, R37 ;  /* 0x000000254e217220 */ /* 0x040fe20000400000 */
[C---:B------:R-:W-:Y:S01]  /*5b60*/  FMUL R36, R78.reuse, R40 ;  /* 0x000000284e247220 */ /* 0x040fe20000400000 */
[----:B------:R-:W-:Y:S01]  /*5b70*/  F2FP.F16.E5M2.UNPACK_B R109, R154.H1 ;  /* 0x0000009aff6d723e */ /* 0x000fe200030004ff */
[C---:B------:R-:W-:Y:S01]  /*5b80*/  FMUL R37, R78.reuse, R41 ;  /* 0x000000294e257220 */ /* 0x040fe20000400000 */
[----:B------:R-:W-:Y:S02]  /*5b90*/  HADD2.F32 R108, -RZ, R107.H1_H1 ;  /* 0x3000006bff6c7230 */ /* 0x000fe40000004100 */
        /* <DEDUP_REMOVED lines=26> */
[C---:B------:R-:W-:Y:S01]  /*5d40*/  FFMA R3, R81.reuse, R84, R3 ;  /* 0x0000005451037223 */ /* 0x040fe20000000003 */
[C---:B------:R-:W-:Y:S01]  /*5d50*/  FFMA R7, R81.reuse, R86, R7 ;  /* 0x0000005651077223 */ /* 0x040fe20000000007 */
[----:B------:R-:W-:Y:S01]  /*5d60*/  F2FP.F16.E5M2.UNPACK_B R127, R159 ;  /* 0x0000009fff7f723e */ /* 0x000fe200020004ff */
[C---:B------:R-:W-:Y:S01]  /*5d70*/  FFMA R4, R81.reuse, R85, R4 ;  /* 0x0000005551047223 */ /* 0x040fe20000000004 */
[C---:B------:R-:W-:Y:S01]  /*5d80*/  FFMA R5, R81.reuse, R88, R5 ;  /* 0x0000005851057223 */ /* 0x040fe20000000005 */
[----:B------:R-:W-:Y:S01]  /*5d90*/  F2FP.F16.E5M2.UNPACK_B R129, R159.H1 ;  /* 0x0000009fff81723e */ /* 0x000fe200030004ff */
[----:B------:R-:W-:Y:S01]  /*5da0*/  FFMA R6, R81, R87, R6 ;  /* 0x0000005751067223 */ /* 0x000fe20000000006 */
[----:B------:R-:W-:Y:S01]  /*5db0*/  F2FP.SATFINITE.E5M2.F32.PACK_AB_MERGE_C R185, R7, R3, RZ ;  /* 0x0000000307b9723e */ /* 0x000fe200048060ff */
[----:B------:R-:W-:Y:S02]  /*5dc0*/  HADD2.F32 R124, -RZ, R123.H1_H1 ;  /* 0x3000007bff7c7230 */ /* 0x000fe40000004100 */
[----:B------:R-:W-:Y:S01]  /*5dd0*/  FMUL R11, R78, R11 ;  /* 0x0000000b4e0b7220 */ /* 0x000fe20000400000 */
[----:B------:R-:W-:Y:S01]  /*5de0*/  HADD2.F32 R128, -RZ, R127.H1_H1 ;  /* 0x3000007fff807230 */ /* 0x000fe20000004100 */
[----:B------:R-:W-:Y:S01]  /*5df0*/  F2FP.SATFINITE.E5M2.F32.PACK_AB_MERGE_C R184, R2, R0, R185 ;  /* 0x0000000002b8723e */ /* 0x000fe200048060b9 */
[C---:B------:R-:W-:Y:S01]  /*5e00*/  FMUL R10, R78.reuse, R14 ;  /* 0x0000000e4e0a7220 */ /* 0x040fe20000400000 */
[C---:B------:R-:W-:Y:S01]  /*5e10*/  FFMA R11, R81.reuse, R90, R11 ;  /* 0x0000005a510b7223 */ /* 0x040fe2000000000b */
[C---:B------:R-:W-:Y:S01]  /*5e20*/  FFMA R8, R81.reuse, R89, R8 ;  /* 0x0000005951087223 */ /* 0x040fe20000000008 */
[----:B------:R-:W-:Y:S01]  /*5e30*/  FFMA R9, R81, R92, R9 ;  /* 0x0000005c51097223 */ /* 0x000fe20000000009 */
[----:B------:R-:W-:Y:S01]  /*5e40*/  F2FP.F16.E5M2.UNPACK_B R131, R160 ;  /* 0x000000a0ff83723e */ /* 0x000fe200020004ff */
[----:B------:R-:W-:Y:S01]  /*5e50*/  HADD2.F32 R98, -RZ, R97.H1_H1 ;  /* 0x30000061ff627230 */ /* 0x000fe20000004100 */
[----:B------:R-:W-:Y:S01]  /*5e60*/  F2FP.SATFINITE.E5M2.F32.PACK_AB_MERGE_C R186, R11, R6, RZ ;  /* 0x000000060bba723e */ /* 0x000fe200048060ff */
[----:B------:R-:W-:Y:S01]  /*5e70*/  FFMA R10, R81, R91, R10 ;  /* 0x0000005b510a7223 */ /* 0x000fe2000000000a */
[----:B------:R-:W-:Y:S02]  /*5e80*/  HADD2.F32 R97, -RZ, R99.H0_H0 ;  /* 0x20000063ff617230 */ /* 0x000fe40000004100 */
[C---:B------:R-:W-:Y:S01]  /*5e90*/  FMUL R15, R78.reuse, R15 ;  /* 0x0000000f4e0f7220 */ /* 0x040fe20000400000 */
[----:B------:R-:W-:Y:S01]  /*5ea0*/  F2FP.SATFINITE.E5M2.F32.PACK_AB_MERGE_C R185, R5, R4, R186 ;  /* 0x0000000405b9723e */ /* 0x000fe200048060ba */
[----:B------:R-:W-:Y:S02]  /*5eb0*/  HADD2.F32 R132, -RZ, R131.H1_H1 ;  /* 0x30000083ff847230 */ /* 0x000fe40000004100 */
[C---:B------:R-:W-:Y:S01]  /*5ec0*/  FMUL R14, R78.reuse, R18 ;  /* 0x000000124e0e7220 */ /* 0x040fe20000400000 */
[C---:B------:R-:W-:Y:S01]  /*5ed0*/  FFMA R15, R81.reuse, R94, R15 ;  /* 0x0000005e510f7223 */ /* 0x040fe2000000000f */
[C---:B------:R-:W-:Y:S01]  /*5ee0*/  FFMA R12, R81.reuse, R93, R12 ;  /* 0x0000005d510c7223 */ /* 0x040fe2000000000c */
[----:B------:R-:W-:Y:S01]  /*5ef0*/  FFMA R13, R81, R96, R13 ;  /* 0x00000060510d7223 */ /* 0x000fe2000000000d */
[----:B------:R-:W-:Y:S01]  /*5f00*/  F2FP.F16.E5M2.UNPACK_B R133, R160.H1 ;  /* 0x000000a0ff85723e */ /* 0x000fe200030004ff */
[--C-:B------:R-:W-:Y:S01]  /*5f10*/  HADD2.F32 R99, -RZ, R101.reuse.H0_H0 ;  /* 0x20000065ff637230 */ /* 0x100fe20000004100 */
[----:B------:R-:W-:Y:S01]  /*5f20*/  F2FP.SATFINITE.E5M2.F32.PACK_AB_MERGE_C R186, R15, R10, RZ ;  /* 0x0000000a0fba723e */ /* 0x000fe200048060ff */
[----:B------:R-:W-:Y:S01]  /*5f30*/  FFMA R14, R81, R95, R14 ;  /* 0x0000005f510e7223 */ /* 0x000fe2000000000e */
[C---:B------:R-:W-:Y:S01]  /*5f40*/  FMUL R19, R78.reuse, R19 ;  /* 0x000000134e137220 */ /* 0x040fe20000400000 */
[----:B------:R-:W-:Y:S01]  /*5f50*/  HADD2.F32 R102, -RZ, R101.H1_H1 ;  /* 0x30000065ff667230 */ /* 0x000fe20000004100 */
[----:B------:R-:W-:Y:S01]  /*5f60*/  F2FP.SATFINITE.E5M2.F32.PACK_AB_MERGE_C R186, R9, R8, R186 ;  /* 0x0000000809ba723e */ /* 0x000fe200048060ba */
[----:B------:R-:W-:Y:S02]  /*5f70*/  HADD2.F32 R101, -RZ, R103.H0_H0 ;  /* 0x20000067ff657230 */ /* 0x000fe40000004100 */
[C---:B------:R-:W-:Y:S01]  /*5f80*/  FFMA R19, R81.reuse, R98, R19 ;  /* 0x0000006251137223 */ /* 0x040fe20000000013 */
[C---:B------:R-:W-:Y:S01]  /*5f90*/  FFMA R16, R81.reuse, R97, R16 ;  /* 0x0000006151107223 */ /* 0x040fe20000000010 */
[----:B------:R-:W-:Y:S01]  /*5fa0*/  FFMA R17, R81, R100, R17 ;  /* 0x0000006451117223 */ /* 0x000fe20000000011 */
[C---:B------:R-:W-:Y:S01]  /*5fb0*/  FMUL R18, R78.reuse, R22 ;  /* 0x000000164e127220 */ /* 0x040fe20000400000 */
[----:B------:R-:W-:Y:S01]  /*5fc0*/  F2FP.F16.E5M2.UNPACK_B R135, R161 ;  /* 0x000000a1ff87723e */ /* 0x000fe200020004ff */
        /* <DEDUP_REMOVED lines=10> */
[----:B------:R1:W-:Y:S01]  /*6070*/  STS.128 [R172+UR49+0x4200], R184 ;  /* 0x004200b8ac007988 */ /* 0x0003e20008000c31 */
[----:B------:R-:W-:Y:S01]  /*6080*/  HADD2.F32 R136, -RZ, R135.H1_H1 ;  /* 0x30000087ff887230 */ /* 0x000fe20000004100 */
[----:B------:R-:W-:Y:S01]  /*6090*/  F2FP.SATFINITE.E5M2.F32.PACK_AB_MERGE_C R196, R23, R18, RZ ;  /* 0x0000001217c4723e */ /* 0x000fe200048060ff */
[C---:B------:R-:W-:Y:S01]  /*60a0*/  FMUL R22, R78.reuse, R26 ;  /* 0x0000001a4e167220 */ /* 0x040fe20000400000 */
[C---:B------:R-:W-:Y:S01]  /*60b0*/  FMUL R27, R78.reuse, R27 ;  /* 0x0000001b4e1b7220 */ /* 0x040fe20000400000 */
[--C-:B------:R-:W-:Y:S01]  /*60c0*/  HADD2.F32 R107, -RZ, R109.reuse.H0_H0 ;  /* 0x2000006dff6b7230 */ /* 0x100fe20000004100 */
[----:B------:R-:W-:Y:S01]  /*60d0*/  F2FP.SATFINITE.E5M2.F32.PACK_AB_MERGE_C R196, R17, R16, R196 ;  /* 0x0000001011c4723e */ /* 0x000fe200048060c4 */
[C---:B------:R-:W-:Y:S01]  /*60e0*/  FFMA R22, R81.reuse, R103, R22 ;  /* 0x0000006751167223 */ /* 0x040fe20000000016 */
[C---:B------:R-:W-:Y:S01]  /*60f0*/  FFMA R27, R81.reuse, R106, R27 ;  /* 0x0000006a511b7223 */ /* 0x040fe2000000001b */
[C---:B------:R-:W-:Y:S01]  /*6100*/  FFMA R24, R81.reuse, R105, R24 ;  /* 0x0000006951187223 */ /* 0x040fe20000000018 */
[----:B------:R-:W-:Y:S01]  /*6110*/  F2FP.F16.E5M2.UNPACK_B R137, R161.H1 ;  /* 0x000000a1ff89723e */ /* 0x000fe200030004ff */
[----:B------:R-:W-:Y:S02]  /*6120*/  HADD2.F32 R110, -RZ, R109.H1_H1 ;  /* 0x3000006dff6e7230 */ /* 0x000fe40000004100 */
[----:B------:R-:W-:Y:S01]  /*6130*/  FFMA R25, R81, R108, R25 ;  /* 0x0000006c51197223 */ /* 0x000fe20000000019 */
[----:B------:R-:W-:Y:S01]  /*6140*/  F2FP.SATFINITE.E5M2.F32.PACK_AB_MERGE_C R197, R27, R22, RZ ;  /* 0x000000161bc5723e */ /* 0x000fe200048060ff */
[----:B------:R-:W-:Y:S02]  /*6150*/  HADD2.F32 R109, -RZ, R111.H0_H0 ;  /* 0x2000006fff6d7230 */ /* 0x000fe40000004100 */
[C---:B------:R-:W-:Y:S01]  /*6160*/  FMUL R26, R78.reuse, R30 ;  /* 0x0000001e4e1a7220 */ /* 0x040fe20000400000 */
[C---:B------:R-:W-:Y:S01]  /*6170*/  FMUL R31, R78.reuse, R31 ;  /* 0x0000001f4e1f7220 */ /* 0x040fe20000400000 */
[--C-:B------:R-:W-:Y:S01]  /*6180*/  HADD2.F32 R111, -RZ, R113.reuse.H0_H0 ;  /* 0x20000071ff6f7230 */ /* 0x100fe20000004100 */
[----:B------:R-:W-:Y:S01]  /*6190*/  F2FP.SATFINITE.E5M2.F32.PACK_AB_MERGE_C R197, R21, R20, R197 ;  /* 0x0000001415c5723e */ /* 0x000fe200048060c5 */
[C---:B------:R-:W-:Y:S01]  /*61a0*/  FFMA R26, R81.reuse, R107, R26 ;  /* 0x0000006b511a7223 */ /* 0x040fe2000000001a */
[C---:B------:R-:W-:Y:S01]  /*61b0*/  FFMA R31, R81.reuse, R110, R31 ;  /* 0x0000006e511f7223 */ /* 0x040fe2000000001f */
[C---:B------:R-:W-:Y:S01]  /*61c0*/  FFMA R28, R81.reuse, R109, R28 ;  /* 0x0000006d511c7223 */ /* 0x040fe2000000001c */
[----:B------:R-:W-:Y:S01]  /*61d0*/  F2FP.F16.E5M2.UNPACK_B R139, R162 ;  /* 0x000000a2ff8b723e */ /* 0x000fe200020004ff */
[----:B------:R-:W-:Y:S02]  /*61e0*/  HADD2.F32 R114, -RZ, R113.H1_H1 ;  /* 0x30000071ff727230 */ /* 0x000fe40000004100 */
[----:B------:R-:W-:Y:S01]  /*61f0*/  FFMA R29, R81, R112, R29 ;  /* 0x00000070511d7223 */ /* 0x000fe2000000001d */
[----:B------:R-:W-:Y:S01]  /*6200*/  F2FP.SATFINITE.E5M2.F32.PACK_AB_MERGE_C R198, R31, R26, RZ ;  /* 0x0000001a1fc6723e */ /* 0x000fe200048060ff */
[----:B------:R-:W-:Y:S02]  /*6210*/  HADD2.F32 R113, -RZ, R115.H0_H0 ;  /* 0x20000073ff717230 */ /* 0x000fe40000004100 */
[C---:B------:R-:W-:Y:S01]  /*6220*/  FMUL R30, R78.reuse, R34 ;  /* 0x000000224e1e7220 */ /* 0x040fe20000400000 */
[----:B------:R-:W-:Y:S01]  /*6230*/  HADD2.F32 R140, -RZ, R139.H1_H1 ;  /* 0x3000008bff8c7230 */ /* 0x000fe20000004100 */
[----:B------:R-:W-:Y:S01]  /*6240*/  F2FP.SATFINITE.E5M2.F32.PACK_AB_MERGE_C R198, R25, R24, R198 ;  /* 0x0000001819c6723e */ /* 0x000fe200048060c6 */
[C---:B------:R-:W-:Y:S01]  /*6250*/  FMUL R35, R78.reuse, R35 ;  /* 0x000000234e237220 */ /* 0x040fe20000400000 */
[--C-:B------:R-:W-:Y:S02]  /*6260*/  HADD2.F32 R115, -RZ, R117.reuse.H0_H0 ;  /* 0x20000075ff737230 */ /* 0x100fe40000004100 */
[C---:B------:R-:W-:Y:S01]  /*6270*/  FFMA R30, R81.reuse, R111, R30 ;  /* 0x0000006f511e7223 */ /* 0x040fe2000000001e */
[----:B------:R-:W-:Y:S02]  /*6280*/  HADD2.F32 R118, -RZ, R117.H1_H1 ;  /* 0x30000075ff767230 */ /* 0x000fe40000004100 */
[C---:B------:R-:W-:Y:S01]  /*6290*/  FFMA R35, R81.reuse, R114, R35 ;  /* 0x0000007251237223 */ /* 0x040fe20000000023 */
[C---:B------:R-:W-:Y:S01]  /*62a0*/  FFMA R32, R81.reuse, R113, R32 ;  /* 0x0000007151207223 */ /* 0x040fe20000000020 */
[----:B------:R-:W-:Y:S01]  /*62b0*/  F2FP.F16.E5M2.UNPACK_B R141, R162.H1 ;  /* 0x000000a2ff8d723e */ /* 0x000fe200030004ff */
[----:B------:R-:W-:Y:S01]  /*62c0*/  FFMA R33, R81, R116, R33 ;  /* 0x0000007451217223 */ /* 0x000fe20000000021 */
[----:B------:R-:W-:Y:S01]  /*62d0*/  HADD2.F32 R117, -RZ, R119.H0_H0 ;  /* 0x20000077ff757230 */ /* 0x000fe20000004100 */
        /* <DEDUP_REMOVED lines=9> */
[----:B------:R1:W-:Y:S01]  /*6370*/  STS.128 [R204+0x4010], R196 ;  /* 0x004010c4cc007388 */ /* 0x0003e20000000c00 */
[----:B------:R-:W-:Y:S01]  /*6380*/  FFMA R37, R81, R120, R37 ;  /* 0x0000007851257223 */ /* 0x000fe20000000025 */
[----:B------:R-:W-:Y:S01]  /*6390*/  F2FP.SATFINITE.E5M2.F32.PACK_AB_MERGE_C R200, R39, R34, RZ ;  /* 0x0000002227c8723e */ /* 0x000fe200048060ff */
[----:B------:R-:W-:Y:S02]  /*63a0*/  HADD2.F32 R122, -RZ, R121.H1_H1 ;  /* 0x30000079ff7a7230 */ /* 0x000fe40000004100 */
[C---:B------:R-:W-:Y:S01]  /*63b0*/  FMUL R38, R78.reuse, R42 ;  /* 0x0000002a4e267220 */ /* 0x040fe20000400000 */
[----:B------:R-:W-:Y:S01]  /*63c0*/  HADD2.F32 R121, -RZ, R123.H0_H0 ;  /* 0x2000007bff797230 */ /* 0x000fe20000004100 */
[----:B------:R-:W-:Y:S01]  /*63d0*/  F2FP.SATFINITE.E5M2.F32.PACK_AB_MERGE_C R200, R33, R32, R200 ;  /* 0x0000002021c8723e */ /* 0x000fe200048060c8 */
[----:B------:R-:W-:Y:S02]  /*63e0*/  HADD2.F32 R144, -RZ, R143.H1_H1 ;  /* 0x3000008fff907230 */ /* 0x000fe40000004100 */
[C---:B------:R-:W-:Y:S01]  /*63f0*/  FFMA R38, R81.reuse, R119, R38 ;  /* 0x0000007751267223 */ /* 0x040fe20000000026 */
[C---:B------:R-:W-:Y:S01]  /*6400*/  FMUL R43, R78.reuse, R43 ;  /* 0x0000002b4e2b7220 */ /* 0x040fe20000400000 */
[--C-:B------:R-:W-:Y:S02]  /*6410*/  HADD2.F32 R123, -RZ, R125.reuse.H0_H0 ;  /* 0x2000007dff7b7230 */ /* 0x100fe40000004100 */
[C---:B------:R-:W-:Y:S01]  /*6420*/  FMUL R42, R78.reuse, R46 ;  /* 0x0000002e4e2a7220 */ /* 0x040fe20000400000 */
[----:B------:R-:W-:Y:S02]  /*6430*/  HADD2.F32 R126, -RZ, R125.H1_H1 ;  /* 0x3000007dff7e7230 */ /* 0x000fe40000004100 */
[C---:B------:R-:W-:Y:S01]  /*6440*/  FFMA R43, R81.reuse, R122, R43 ;  /* 0x0000007a512b7223 */ /* 0x040fe2000000002b */
[----:B------:R-:W-:Y:S01]  /*6450*/  F2FP.F16.E5M2.UNPACK_B R145, R163.H1 ;  /* 0x000000a3ff91723e */ /* 0x000fe200030004ff */
[C---:B------:R-:W-:Y:S01]  /*6460*/  FFMA R40, R81.reuse, R121, R40 ;  /* 0x0000007951287223 */ /* 0x040fe20000000028 */
[----:B------:R-:W-:Y:S01]  /*6470*/  FFMA R41, R81, R124, R41 ;  /* 0x0000007c51297223 */ /* 0x000fe20000000029 */
[----:B------:R-:W-:Y:S01]  /*6480*/  ISETP.NE.AND P0, PT, R193, RZ, PT ;  /* 0x000000ffc100720c */ /* 0x000fe20003f05270 */
[----:B------:R-:W-:Y:S01]  /*6490*/  HADD2.F32 R125, -RZ, R127.H0_H0 ;  /* 0x2000007fff7d7230 */ /* 0x000fe20000004100 */
[----:B------:R-:W-:Y:S01]  /*64a0*/  F2FP.SATFINITE.E5M2.F32.PACK_AB_MERGE_C R201, R43, R38, RZ ;  /* 0x000000262bc9723e */ /* 0x000fe200048060ff */
[----:B------:R-:W-:Y:S01]  /*64b0*/  FFMA R42, R81, R123, R42 ;  /* 0x0000007b512a7223 */ /* 0x000fe2000000002a */
[C---:B------:R-:W-:Y:S01]  /*64c0*/  FMUL R47, R78.reuse, R47 ;  /* 0x0000002f4e2f7220 */ /* 0x040fe20000400000 */
[--C-:B------:R-:W-:Y:S01]  /*64d0*/  HADD2.F32 R127, -RZ, R129.reuse.H0_H0 ;  /* 0x20000081ff7f7230 */ /* 0x100fe20000004100 */
[----:B------:R-:W-:Y:S01]  /*64e0*/  F2FP.SATFINITE.E5M2.F32.PACK_AB_MERGE_C R201, R37, R36, R201 ;  /* 0x0000002425c9723e */ /* 0x000fe200048060c9 */
[----:B------:R-:W-:Y:S02]  /*64f0*/  HADD2.F32 R130, -RZ, R129.H1_H1 ;  /* 0x30000081ff827230 */ /* 0x000fe40000004100 */
[C---:B------:R-:W-:Y:S01]  /*6500*/  FFMA R47, R81.reuse, R126, R47 ;  /* 0x0000007e512f7223 */ /* 0x040fe2000000002f */
[C---:B------:R-:W-:Y:S01]  /*6510*/  FFMA R44, R81.reuse, R125, R44 ;  /* 0x0000007d512c7223 */ /* 0x040fe2000000002c */
[C---:B------:R-:W-:Y:S01]  /*6520*/  FFMA R45, R81.reuse, R128, R45 ;  /* 0x00000080512d7223 */ /* 0x040fe2000000002d */
[----:B------:R-:W-:Y:S02]  /*6530*/  HADD2.F32 R129, -RZ, R131.H0_H0 ;  /* 0x20000083ff817230 */ /* 0x000fe40000004100 */
[C---:B------:R-:W-:Y:S01]  /*6540*/  FMUL R46, R78.reuse, R50 ;  /* 0x000000324e2e7220 */ /* 0x040fe20000400000 */
[C---:B------:R-:W-:Y:S01]  /*6550*/  FMUL R51, R78.reuse, R51 ;  /* 0x000000334e337220 */ /* 0x040fe20000400000 */
[--C-:B------:R-:W-:Y:S02]  /*6560*/  HADD2.F32 R131, -RZ, R133.reuse.H0_H0 ;  /* 0x20000085ff837230 */ /* 0x100fe40000004100 */
[C---:B------:R-:W-:Y:S01]  /*6570*/  FMUL R50, R78.reuse, R54 ;  /* 0x000000364e327220 */ /* 0x040fe20000400000 */
[C---:B------:R-:W-:Y:S01]  /*6580*/  FFMA R46, R81.reuse, R127, R46 ;  /* 0x0000007f512e7223 */ /* 0x040fe2000000002e */
[----:B------:R-:W-:Y:S02]  /*6590*/  HADD2.F32 R134, -RZ, R133.H1_H1 ;  /* 0x30000085ff867230 */ /* 0x000fe40000004100 */
[C---:B------:R-:W-:Y:S01]  /*65a0*/  FFMA R51, R81.reuse, R130, R51 ;  /* 0x0000008251337223 */ /* 0x040fe20000000033 */
[----:B------:R-:W-:Y:S02]  /*65b0*/  HADD2.F32 R133, -RZ, R135.H0_H0 ;  /* 0x20000087ff857230 */ /* 0x000fe40000004100 */
[C---:B------:R-:W-:Y:S01]  /*65c0*/  FMUL R55, R78.reuse, R55 ;  /* 0x000000374e377220 */ /* 0x040fe20000400000 */
[C---:B------:R-:W-:Y:S01]  /*65d0*/  FFMA R48, R81.reuse, R129, R48 ;  /* 0x0000008151307223 */ /* 0x040fe20000000030 */
[C---:B------:R-:W-:Y:S01]  /*65e0*/  FFMA R49, R81.reuse, R132, R49 ;  /* 0x0000008451317223 */ /* 0x040fe20000000031 */
[--C-:B------:R-:W-:Y:S02]  /*65f0*/  HADD2.F32 R135, -RZ, R137.reuse.H0_H0 ;  /* 0x20000089ff877230 */ /* 0x100fe40000004100 */
[C---:B------:R-:W-:Y:S01]  /*6600*/  FFMA R50, R81.reuse, R131, R50 ;  /* 0x0000008351327223 */ /* 0x040fe20000000032 */
[----:B------:R-:W-:Y:S02]  /*6610*/  HADD2.F32 R138, -RZ, R137.H1_H1 ;  /* 0x30000089ff8a7230 */ /* 0x000fe40000004100 */
[C---:B------:R-:W-:Y:S01]  /*6620*/  FMUL R54, R78.reuse, R58 ;  /* 0x0000003a4e367220 */ /* 0x040fe20000400000 */
[----:B------:R-:W-:Y:S02]  /*6630*/  HADD2.F32 R137, -RZ, R139.H0_H0 ;  /* 0x2000008bff897230 */ /* 0x000fe40000004100 */
[C---:B------:R-:W-:Y:S01]  /*6640*/  FFMA R55, R81.reuse, R134, R55 ;  /* 0x0000008651377223 */ /* 0x040fe20000000037 */
        /* <DEDUP_REMOVED lines=16> */
[----:B------:R-:W-:Y:S01]  /*6750*/  FFMA R63, R81, R142, R63 ;  /* 0x0000008e513f7223 */ /* 0x000fe2000000003f */
[----:B------:R-:W-:Y:S01]  /*6760*/  FMUL R67, R78, R67 ;  /* 0x000000434e437220 */ /* 0x000fe20000400000 */
[----:B------:R-:W-:Y:S01]  /*6770*/  F2FP.SATFINITE.E5M2.F32.PACK_AB_MERGE_C R202, R47, R42, RZ ;  /* 0x0000002a2fca723e */ /* 0x000fe200048060ff */
[----:B------:R-:W-:Y:S01]  /*6780*/  FFMA R60, R81, R141, R60 ;  /* 0x0000008d513c7223 */ /* 0x000fe2000000003c */
[----:B------:R-:W-:Y:S01]  /*6790*/  F2FP.SATFINITE.E5M2.F32.PACK_AB_MERGE_C R203, R51, R46, RZ ;  /* 0x0000002e33cb723e */ /* 0x000fe200048060ff */
[C---:B------:R-:W-:Y:S01]  /*67a0*/  FFMA R61, R81.reuse, R144, R61 ;  /* 0x00000090513d7223 */ /* 0x040fe2000000003d */
[C---:B------:R-:W-:Y:S01]  /*67b0*/  FFMA R62, R81.reuse, R143, R62 ;  /* 0x0000008f513e7223 */ /* 0x040fe2000000003e */
[----:B------:R-:W-:Y:S01]  /*67c0*/  FFMA R67, R81, R146, R67 ;  /* 0x0000009251437223 */ /* 0x000fe20000000043 */
[----:B------:R-:W-:Y:S02]  /*67d0*/  F2FP.SATFINITE.E5M2.F32.PACK_AB_MERGE_C R202, R41, R40, R202 ;  /* 0x0000002829ca723e */ /* 0x000fe400048060ca */
[----:B------:R-:W-:Y:S02]  /*67e0*/  F2FP.SATFINITE.E5M2.F32.PACK_AB_MERGE_C R203, R45, R44, R203 ;  /* 0x0000002c2dcb723e */ /* 0x000fe400048060cb */
[----:B------:R-:W-:Y:S02]  /*67f0*/  F2FP.SATFINITE.E5M2.F32.PACK_AB_MERGE_C R212, R55, R50, RZ ;  /* 0x0000003237d4723e */ /* 0x000fe400048060ff */
[----:B------:R-:W-:Y:S01]  /*6800*/  F2FP.SATFINITE.E5M2.F32.PACK_AB_MERGE_C R213, R59, R54, RZ ;  /* 0x000000363bd5723e */ /* 0x000fe200048060ff */
[----:B------:R1:W-:Y:S01]  /*6810*/  STS.128 [R206+0x4020], R200 ;  /* 0x004020c8ce007388 */ /* 0x0003e20000000c00 */
[----:B------:R-:W-:Y:S02]  /*6820*/  F2FP.SATFINITE.E5M2.F32.PACK_AB_MERGE_C R214, R63, R58, RZ ;  /* 0x0000003a3fd6723e */ /* 0x000fe400048060ff */
[----:B------:R-:W-:Y:S02]  /*6830*/  F2FP.SATFINITE.E5M2.F32.PACK_AB_MERGE_C R215, R67, R62, RZ ;  /* 0x0000003e43d7723e */ /* 0x000fe400048060ff */
[----:B------:R-:W-:Y:S02]  /*6840*/  F2FP.SATFINITE.E5M2.F32.PACK_AB_MERGE_C R212, R49, R48, R212 ;  /* 0x0000003031d4723e */ /* 0x000fe400048060d4 */
[----:B------:R-:W-:Y:S02]  /*6850*/  F2FP.SATFINITE.E5M2.F32.PACK_AB_MERGE_C R213, R53, R52, R213 ;  /* 0x0000003435d5723e */ /* 0x000fe400048060d5 */
[----:B------:R-:W-:Y:S02]  /*6860*/  F2FP.SATFINITE.E5M2.F32.PACK_AB_MERGE_C R214, R57, R56, R214 ;  /* 0x0000003839d6723e */ /* 0x000fe400048060d6 */
[----:B------:R-:W-:Y:S02]  /*6870*/  F2FP.SATFINITE.E5M2.F32.PACK_AB_MERGE_C R215, R61, R60, R215 ;  /* 0x0000003c3dd7723e */ /* 0x000fe400048060d7 */
[----:B------:R-:W-:Y:S02]  /*6880*/  LEA R210, R181, UR49, 0x3 ;  /* 0x00000031b5d27c11 */ /* 0x000fe4000f8e18ff */
[----:B------:R-:W-:Y:S01]  /*6890*/  @P6 SHF.L.U32 R221, R180, 0x1f, RZ ;  /* 0x0000001fb4dd6819 */ /* 0x000fe200000006ff */
[----:B------:R1:W-:Y:S01]  /*68a0*/  STS.128 [R205+0x4010], R212 ;  /* 0x004010d4cd007388 */ /* 0x0003e20000000c00 */
[----:B------:R-:W-:Y:S01]  /*68b0*/  @!PT LDS RZ, [RZ] ;  /* 0x00000000fffff984 */ /* 0x000fe20000000800 */
[----:B------:R-:W-:Y:S01]  /*68c0*/  @!PT LDS RZ, [RZ] ;  /* 0x00000000fffff984 */ /* 0x000fe20000000800 */
[----:B------:R-:W-:Y:S01]  /*68d0*/  @!PT LDS RZ, [RZ] ;  /* 0x00000000fffff984 */ /* 0x000fe20000000800 */
[----:B------:R-:W-:Y:S01]  /*68e0*/  @!PT LDS RZ, [RZ] ;  /* 0x00000000fffff984 */ /* 0x000fe20000000800 */
[----:B------:R2:W-:Y:S07]  /*68f0*/  MEMBAR.ALL.CTA ;  /* 0x0000000000007992 */ /* 0x0005ee0000008000 */
[----:B--2---:R-:W2:Y:S02]  /*6900*/  FENCE.VIEW.ASYNC.S ;  /* 0x00000000000073c6 */ /* 0x004ea40000000000 */
[----:B--2---:R-:W-:Y:S06]  /*6910*/  BAR.SYNC.DEFER_BLOCKING 0x1, 0x80 ;  /* 0x0042000000007b1d */ /* 0x004fec0000010000 */
[----:B------:R-:W-:Y:S05]  /*6920*/  @P0 BRA `(.L_x_94) ;  /* 0x0000000000280947 */ /* 0x000fea0003800000 */
[----:B------:R-:W-:Y:S02]  /*6930*/  UIADD3 UR4, UPT, UPT, UR49, 0x4200, URZ ;  /* 0x0000420031047890 */ /* 0x000fe4000fffe0ff */
[----:B------:R-:W-:Y:S01]  /*6940*/  UIADD3 UR6, UP0, UPT, UR52, 0x680, URZ ;  /* 0x0000068034067890 */ /* 0x000fe2000ff1e0ff */
[----:B------:R-:W-:Y:S03]  /*6950*/  UMOV UR43, UR36 ;  /* 0x00000024002b7c82 */ /* 0x000fe60008000000 */
[----:B------:R-:W-:Y:S01]  /*6960*/  MOV R192, UR4 ;  /* 0x0000000400c07c02 */ /* 0x000fe20008000f00 */
[----:B------:R-:W-:Y:S03]  /*6970*/  UIADD3.X UR7, UPT, UPT, URZ, UR53, URZ, UP0, !UPT ;  /* 0x00000035ff077290 */ /* 0x000fe600087fe4ff */
[----:B------:R-:W-:Y:S11]  /*6980*/  R2UR UR40, R192 ;  /* 0x00000000c02872ca */ /* 0x000ff600000e0000 */
[----:B------:R-:W-:Y:S02]  /*6990*/  @!UPT UIADD3 URZ, UPT, UPT, URZ, URZ, URZ ;  /* 0x000000fffffff290 */ /* 0x000fe4000fffe0ff */
[----:B------:R2:W-:Y:S01]  /*69a0*/  UTMASTG.3D [UR40], [UR6] ;  /* 0x00000028060073b5 */ /* 0x0005e20008010000 */
[----:B------:R0:W-:Y:S01]  /*69b0*/  UTMACMDFLUSH ;  /* 0x00000000000079b7 */ /* 0x0001e20000000000 */
[----:B--2---:R-:W-:Y:S04]  /*69c0*/  DEPBAR.LE SB0, 0x1 ;  /* 0x000080400000791a */ /* 0x004fe80000000000 */
.L_x_94:
[----:B------:R-:W-:Y:S05]  /*69d0*/  BSYNC.RECONVERGENT B0 ;  /* 0x0000000000007941 */ /* 0x000fea0003800200 */
.L_x_93:
[----:B------:R-:W-:Y:S06]  /*69e0*/  BAR.SYNC.DEFER_BLOCKING 0x1, 0x80 ;  /* 0x0042000000007b1d */ /* 0x000fec0000010000 */
[----:B------:R-:W2:Y:S01]  /*69f0*/  @P6 SYNCS.PHASECHK.TRANS64.TRYWAIT P0, [R210+URZ+0x20], R221 ;  /* 0x000020ddd20065a7 */ /* 0x000ea200080011ff */
[----:B------:R-:W-:Y:S01]  /*6a00*/  BSSY B1, `(.L_x_95) ;  /* 0x0000023000017945 */ /* 0x000fe20003800000 */
[----:B--2---:R-:W-:Y:S03]  /*6a10*/  @P6 SEL R208, RZ, 0x1, !P0 ;  /* 0x00000001ffd06807 */ /* 0x004fe60004000000 */
[----:B------:R-:W-:Y:S05]  /*6a20*/  @!P6 BRA `(.L_x_96) ;  /* 0x000000000080e947 */ /* 0x000fea0003800000 */
[----:B------:R-:W-:Y:S01]  /*6a30*/  ISETP.NE.AND P1, PT, R209, RZ, PT ;  /* 0x000000ffd100720c */ /* 0x000fe20003f25270 */
[----:B------:R-:W-:Y:S01]  /*6a40*/  BSSY B0, `(.L_x_97) ;  /* 0x000000a000007945 */ /* 0x000fe20003800000 */
[----:B------:R-:W-:Y:S11]  /*6a50*/  ISETP.NE.AND P0, PT, R208, RZ, PT ;  /* 0x000000ffd000720c */ /* 0x000ff60003f05270 */
[----:B------:R-:W-:Y:S04]  /*6a60*/  @P1 IMAD R0, R181, 0x2000, R190 ;  /* 0x00002000b5001824 */ /* 0x000fe800078e02be */
[C---:B------:R-:W-:Y:S01]  /*6a70*/  @P1 IMAD.IADD R2, R0.reuse, 0x1, R211 ;  /* 0x0000000100021824 */ /* 0x040fe200078e02d3 */
[----:B------:R-:W-:Y:S03]  /*6a80*/  @P1 IADD3 R219, PT, PT, R0, R219, RZ ;  /* 0x000000db00db1210 */ /* 0x000fe60007ffe0ff */
[----:B------:R-:W-:Y:S01]  /*6a90*/  @P1 IMAD.IADD R217, R217, 0x1, R2 ;  /* 0x00000001d9d91824 */ /* 0x000fe200078e0202 */
[----:B------:R-:W-:Y:S06]  /*6aa0*/  @P0 BRA `(.L_x_98) ;  /* 0x00000000000c0947 */ /* 0x000fec0003800000 */
[----:B------:R-:W-:Y:S04]  /*6ab0*/  SHF.L.U32 R3, R180, 0x1f, RZ ;  /* 0x0000001fb4037819 */ /* 0x000fe800000006ff */
[----:B------:R-:W2:Y:S02]  /*6ac0*/  SYNCS.PHASECHK.TRANS64.TRYWAIT P0, [R210+URZ+0x20], R3 ;  /* 0x00002003d20075a7 */ /* 0x000ea400080011ff */
[----:B--2---:R-:W-:Y:S05]  /*6ad0*/  @!P0 BRA `(.L_x_99) ;  /* 0x0000001c00888947 */ /* 0x004fea0003800000 */
.L_x_98:
[----:B------:R-:W-:Y:S05]  /*6ae0*/  BSYNC B0 ;  /* 0x0000000000007941 */ /* 0x000fea0003800000 */
.L_x_97:
[----:B------:R-:W-:Y:S01]  /*6af0*/  ISETP.NE.AND P0, PT, R209, RZ, PT ;  /* 0x000000ffd100720c */ /* 0x000fe20003f05270 */
[----:B--2---:R-:W-:Y:S02]  /*6b00*/  VIADD R210, R210, 0x30 ;  /* 0x00000030d2d27836 */ /* 0x004fe40000000000 */
[----:B------:R-:W-:Y:S02]  /*6b10*/  IMAD.U32 R3, RZ, RZ, UR37 ;  /* 0x00000025ff037e24 */ /* 0x000fe4000f8e00ff */
[----:B------:R-:W-:Y:S03]  /*6b20*/  VIADD R181, R181, 0x1 ;  /* 0x00000001b5b57836 */ /* 0x000fe60000000000 */
[----:B------:R-:W-:Y:S05]  /*6b30*/  PRMT R3, R3, 0x654, R210 ;  /* 0x0000065403037816 */ /* 0x000fea00000000d2 */
[----:B------:R2:W3:Y:S04]  /*6b40*/  @P0 LDS.128 R148, [R0] ;  /* 0x0000000000940984 */ /* 0x0004e80000000c00 */
[----:B------:R2:W4:Y:S04]  /*6b50*/  @P0 LDS.128 R152, [R2+0x10] ;  /* 0x0000100002980984 */ /* 0x0005280000000c00 */
        /* <DEDUP_REMOVED lines=9> */
[----:B------:R-:W-:Y:S01]  /*6bf0*/  SEL R181, R181, RZ, P0 ;  /* 0x000000ffb5b57207 */ /* 0x000fe20000000000 */
[----:B-----5:R5:W-:Y:S02]  /*6c00*/  SYNCS.ARRIVE.TRANS64.RED.A1T0 RZ, [R3+URZ], RZ ;  /* 0x000000ff03ff79a7 */ /* 0x020be400081004ff */
[----:B-----5:R-:W-:Y:S04]  /*6c10*/  SEL R3, RZ, 0x1, P0 ;  /* 0x00000001ff037807 */ /* 0x020fe80000000000 */
[----:B--234-:R-:W-:Y:S02]  /*6c20*/  LOP3.LUT R180, R180, R3, RZ, 0x3c, !PT ;  /* 0x00000003b4b47212 */ /* 0x01cfe400078e3cff */
.L_x_96:
[----:B------:R-:W-:Y:S05]  /*6c30*/  BSYNC B1 ;  /* 0x0000000000017941 */ /* 0x000fea0003800000 */
.L_x_95:
[----:B------:R-:W-:Y:S05]  /*6c40*/  VIADD R0, R80, 0x40 ;  /* 0x0000004050007836 */ /* 0x000fea0000000000 */
[----:B------:R-:W-:Y:S04]  /*6c50*/  SHF.R.U32.HI R0, RZ, 0x15, R0 ;  /* 0x00000015ff007819 */ /* 0x000fe80000011600 */
[----:B------:R-:W-:Y:S11]  /*6c60*/  LOP3.LUT P0, RZ, R0, 0x3, R173, 0x48, !PT ;  /* 0x0000000300ff7812 */ /* 0x000ff600078048ad */
[----:B------:R-:W-:Y:S02]  /*6c70*/  @!UPT UIADD3 URZ, UPT, UPT, URZ, URZ, URZ ;  /* 0x000000fffffff290 */ /* 0x000fe4000fffe0ff */
[----:B------:R-:W-:Y:S05]  /*6c80*/  @!P0 BRA `(.L_x_100) ;  /* 0x0000000000408947 */ /* 0x000fea0003800000 */
[----:B------:R-:W2:Y:S01]  /*6c90*/  LDCU.64 UR8, c[0x4][0x70] ;  /* 0x01000e00ff0877ac */ /* 0x000ea20008000a00 */
[----:B------:R-:W-:Y:S01]  /*6ca0*/  MOV R3, 0x0 ;  /* 0x0000000000037802 */ /* 0x000fe20000000f00 */
[----:B------:R-:W-:Y:S02]  /*6cb0*/  HFMA2 R12, -RZ, RZ, 0, 5.9604644775390625e-08 ;  /* 0x00000001ff0c7431 */ /* 0x000fe400000001ff */
[----:B------:R-:W-:Y:S02]  /*6cc0*/  IMAD.MOV.U32 R8, RZ, RZ, 0x192 ;  /* 0x00000192ff087424 */ /* 0x000fe400078e00ff */
[----:B------:R-:W-:Y:S01]  /*6cd0*/  IMAD.MOV.U32 R13, RZ, RZ, RZ ;  /* 0x000000ffff0d7224 */ /* 0x000fe200078e00ff */
[----:B------:R-:W3:Y:S01]  /*6ce0*/  LDCU.64 UR6, c[0x4][0x78] ;  /* 0x01000f00ff0677ac */ /* 0x000ee20008000a00 */
[----:B------:R-:W4:Y:S01]  /*6cf0*/  LDC.64 R2, c[0x4][R3] ;  /* 0x0100000003027b82 */ /* 0x000f220000000a00 */
[----:B------:R-:W5:Y:S01]  /*6d00*/  LDCU.64 UR4, c[0x4][0x10] ;  /* 0x01000200ff0477ac */ /* 0x000f620008000a00 */
[----:B--2---:R-:W-:Y:S01]  /*6d10*/  MOV R5, UR9 ;  /* 0x0000000900057c02 */ /* 0x004fe20008000f00 */
[----:B------:R-:W-:Y:S01]  /*6d20*/  IMAD.U32 R4, RZ, RZ, UR8 ;  /* 0x00000008ff047e24 */ /* 0x000fe2000f8e00ff */
[----:B---3--:R-:W-:Y:S01]  /*6d30*/  MOV R7, UR7 ;  /* 0x0000000700077c02 */ /* 0x008fe20008000f00 */
[----:B------:R-:W-:Y:S01]  /*6d40*/  IMAD.U32 R6, RZ, RZ, UR6 ;  /* 0x00000006ff067e24 */ /* 0x000fe2000f8e00ff */
[----:B-----5:R-:W-:Y:S01]  /*6d50*/  MOV R11, UR5 ;  /* 0x00000005000b7c02 */ /* 0x020fe20008000f00 */
[----:B------:R-:W-:Y:S02]  /*6d60*/  IMAD.U32 R10, RZ, RZ, UR4 ;  /* 0x00000004ff0a7e24 */ /* 0x000fe4000f8e00ff */
[----:B------:R-:W-:Y:S07]  /*6d70*/  LEPC R20, `(.L_x_100) ;  /* 0x000000001014794e */ /* 0x000fee0000000000 */
[----:B-1--4-:R-:W-:Y:S05]  /*6d80*/  CALL.ABS.NOINC R2 ;  /* 0x0000000002007343 */ /* 0x012fea0003c00000 */
.L_x_100:
[----:B------:R-:W-:Y:S01]  /*6d90*/  ISETP.NE.AND P0, PT, R193, RZ, PT ;  /* 0x000000ffc100720c */ /* 0x000fe20003f05270 */
[----:B------:R-:W-:Y:S05]  /*6da0*/  WARPSYNC.ALL ;  /* 0x0000000000007948 */ /* 0x000fea0003800000 */
[----:B------:R-:W-:Y:S01]  /*6db0*/  R2UR UR4, R80 ;  /* 0x00000000500472ca */ /* 0x000fe200000e0000 */
[----:B------:R-:W-:Y:S01]  /*6dc0*/  BSSY.RECONVERGENT B0, `(.L_x_101) ;  /* 0x000011d000007945 */ /* 0x000fe20003800200 */
[----:B------:R-:W-:Y:S02]  /*6dd0*/  F2FP.F16.E5M2.UNPACK_B R11, R149 ;  /* 0x00000095ff0b723e */ /* 0x000fe400020004ff */
[----:B------:R-:W-:Y:S02]  /*6de0*/  F2FP.F16.E5M2.UNPACK_B R10, R150 ;  /* 0x00000096ff0a723e */ /* 0x000fe400020004ff */
[----:B------:R-:W-:Y:S01]  /*6df0*/  F2FP.F16.E5M2.UNPACK_B R9, R151 ;  /* 0x00000097ff09723e */ /* 0x000fe200020004ff */
[--C-:B------:R-:W-:Y:S01]  /*6e00*/  HADD2.F32 R83, -RZ, R11.reuse.H0_H0 ;  /* 0x2000000bff537230 */ /* 0x100fe20000004100 */
[----:B------:R-:W-:Y:S01]  /*6e10*/  F2FP.F16.E5M2.UNPACK_B R8, R152 ;  /* 0x00000098ff08723e */ /* 0x000fe200020004ff */
[----:B------:R-:W-:Y:S01]  /*6e20*/  HADD2.F32 R84, -RZ, R11.H1_H1 ;  /* 0x3000000bff547230 */ /* 0x000fe20000004100 */
[----:B------:R-:W-:Y:S01]  /*6e30*/  F2FP.F16.E5M2.UNPACK_B R7, R153 ;  /* 0x00000099ff07723e */ /* 0x000fe200020004ff */
[--C-:B------:R-:W-:Y:S01]  /*6e40*/  HADD2.F32 R87, -RZ, R10.reuse.H0_H0 ;  /* 0x2000000aff577230 */ /* 0x100fe20000004100 */
[----:B------:R-:W-:Y:S01]  /*6e50*/  F2FP.F16.E5M2.UNPACK_B R6, R154 ;  /* 0x0000009aff06723e */ /* 0x000fe200020004ff */
[----:B------:R-:W-:Y:S01]  /*6e60*/  HADD2.F32 R88, -RZ, R10.H1_H1 ;  /* 0x3000000aff587230 */ /* 0x000fe20000004100 */
[----:B------:R-:W-:Y:S01]  /*6e70*/  F2FP.F16.E5M2.UNPACK_B R5, R155 ;  /* 0x0000009bff05723e */ /* 0x000fe200020004ff */
[--C-:B------:R-:W-:Y:S01]  /*6e80*/  HADD2.F32 R91, -RZ, R9.reuse.H0_H0 ;  /* 0x20000009ff5b7230 */ /* 0x100fe20000004100 */
[----:B-1----:R-:W-:Y:S01]  /*6e90*/  F2FP.F16.E5M2.UNPACK_B R4, R156 ;  /* 0x0000009cff04723e */ /* 0x002fe200020004ff */
[----:B------:R-:W-:Y:S01]  /*6ea0*/  HADD2.F32 R92, -RZ, R9.H1_H1 ;  /* 0x30000009ff5c7230 */ /* 0x000fe20000004100 */
[-C--:B------:R-:W-:Y:S01]  /*6eb0*/  F2FP.F16.E5M2.UNPACK_B R2, R148.reuse ;  /* 0x00000094ff02723e */ /* 0x080fe200020004ff */
[--C-:B------:R-:W-:Y:S01]  /*6ec0*/  HADD2.F32 R95, -RZ, R8.reuse.H0_H0 ;  /* 0x20000008ff5f7230 */ /* 0x100fe20000004100 */
[----:B------:R-:W-:Y:S01]  /*6ed0*/  F2FP.F16.E5M2.UNPACK_B R148, R148.H1 ;  /* 0x00000094ff94723e */ /* 0x000fe200030004ff */
[----:B------:R-:W-:Y:S01]  /*6ee0*/  HADD2.F32 R97, -RZ, R8.H1_H1 ;  /* 0x30000008ff617230 */ /* 0x000fe20000004100 */
[----:B------:R-:W-:Y:S01]  /*6ef0*/  F2FP.F16.E5M2.UNPACK_B R149, R149.H1 ;  /* 0x00000095ff95723e */ /* 0x000fe200030004ff */
[--C-:B------:R-:W-:Y:S01]  /*6f00*/  HADD2.F32 R98, -RZ, R7.reuse.H0_H0 ;  /* 0x20000007ff627230 */ /* 0x100fe20000004100 */
[----:B------:R-:W-:Y:S01]  /*6f10*/  F2FP.F16.E5M2.UNPACK_B R150, R150.H1 ;  /* 0x00000096ff96723e */ /* 0x000fe200030004ff */
[----:B------:R-:W-:Y:S01]  /*6f20*/  HADD2.F32 R101, -RZ, R7.H1_H1 ;  /* 0x30000007ff657230 */ /* 0x000fe20000004100 */
[----:B------:R-:W-:Y:S01]  /*6f30*/  F2FP.F16.E5M2.UNPACK_B R151, R151.H1 ;  /* 0x00000097ff97723e */ /* 0x000fe200030004ff */
[--C-:B------:R-:W-:Y:S01]  /*6f40*/  HADD2.F32 R102, -RZ, R6.reuse.H0_H0 ;  /* 0x20000006ff667230 */ /* 0x100fe20000004100 */
[----:B------:R-:W-:Y:S01]  /*6f50*/  F2FP.F16.E5M2.UNPACK_B R138, R163 ;  /* 0x000000a3ff8a723e */ /* 0x000fe200020004ff */
[----:B------:R-:W-:Y:S01]  /*6f60*/  HADD2.F32 R105, -RZ, R6.H1_H1 ;  /* 0x30000006ff697230 */ /* 0x000fe20000004100 */
[----:B------:R-:W-:Y:S01]  /*6f70*/  R2UR UR5, R207 ;  /* 0x00000000cf0572ca */ /* 0x000fe200000e0000 */
        /* <DEDUP_REMOVED lines=8> */
[----:B------:R-:W1:Y:S01]  /*7000*/  LDTM.x64 R4, tmem[UR4+0x40] ;  /* 0x00004004000479ee */ /* 0x000e620008340000 */
[--C-:B------:R-:W-:Y:S01]  /*7010*/  HADD2.F32 R0, -RZ, R2.reuse.H0_H0 ;  /* 0x20000002ff007230 */ /* 0x100fe20000004100 */
[----:B------:R-:W-:Y:S01]  /*7020*/  NOP ;  /* 0x0000000000007918 */ /* 0x000fe20000000000 */
[----:B------:R-:W-:Y:S01]  /*7030*/  HADD2.F32 R2, -RZ, R2.H1_H1 ;  /* 0x30000002ff027230 */ /* 0x000fe20000004100 */
[----:B------:R-:W-:Y:S01]  /*7040*/  UIADD3 UR5, UPT, UPT, UR5, 0x90, URZ ;  /* 0x0000009005057890 */ /* 0x000fe2000fffe0ff */
[--C-:B------:R-:W-:Y:S01]  /*7050*/  HADD2.F32 R86, -RZ, R149.reuse.H1_H1 ;  /* 0x30000095ff567230 */ /* 0x100fe20000004100 */
[----:B------:R-:W-:Y:S01]  /*7060*/  F2FP.F16.E5M2.UNPACK_B R132, R161 ;  /* 0x000000a1ff84723e */ /* 0x000fe200020004ff */
[--C-:B------:R-:W-:Y:S01]  /*7070*/  HADD2.F32 R114, -RZ, R116.reuse.H0_H0 ;  /* 0x20000074ff727230 */ /* 0x100fe20000004100 */
[----:B------:R-:W-:Y:S01]  /*7080*/  UPRMT UR5, UR37, 0x654, UR5 ;  /* 0x0000065425057896 */ /* 0x000fe20008000005 */
[----:B------:R-:W-:Y:S01]  /*7090*/  HADD2.F32 R117, -RZ, R116.H1_H1 ;  /* 0x30000074ff757230 */ /* 0x000fe20000004100 */
[----:B------:R-:W-:Y:S01]  /*70a0*/  F2FP.F16.E5M2.UNPACK_B R136, R162 ;  /* 0x000000a2ff88723e */ /* 0x000fe200020004ff */
[--C-:B------:R-:W-:Y:S01]  /*70b0*/  HADD2.F32 R118, -RZ, R120.reuse.H0_H0 ;  /* 0x20000078ff767230 */ /* 0x100fe20000004100 */
[----:B------:R-:W-:Y:S01]  /*70c0*/  F2FP.F16.E5M2.UNPACK_B R152, R152.H1 ;  /* 0x00000098ff98723e */ /* 0x000fe200030004ff */
[----:B------:R-:W-:Y:S01]  /*70d0*/  HADD2.F32 R121, -RZ, R120.H1_H1 ;  /* 0x30000078ff797230 */ /* 0x000fe20000004100 */
[----:B------:R-:W-:Y:S01]  /*70e0*/  F2FP.F16.E5M2.UNPACK_B R153, R153.H1 ;  /* 0x00000099ff99723e */ /* 0x000fe200030004ff */
[--C-:B------:R-:W-:Y:S01]  /*70f0*/  HADD2.F32 R122, -RZ, R124.reuse.H0_H0 ;  /* 0x2000007cff7a7230 */ /* 0x100fe20000004100 */
[----:B------:R-:W-:Y:S01]  /*7100*/  F2FP.F16.E5M2.UNPACK_B R154, R154.H1 ;  /* 0x0000009aff9a723e */ /* 0x000fe200030004ff */
[----:B-1----:R-:W-:Y:S01]  /*7110*/  SYNCS.ARRIVE.TRANS64.RED.A1T0 RZ, [UR5], RZ ;  /* 0x000000ffffff79a7 */ /* 0x002fe20008100405 */
[----:B------:R-:W-:Y:S01]  /*7120*/  HADD2.F32 R125, -RZ, R124.H1_H1 ;  /* 0x3000007cff7d7230 */ /* 0x000fe20000004100 */
[----:B------:R-:W-:Y:S01]  /*7130*/  F2FP.F16.E5M2.UNPACK_B R155, R155.H1 ;  /* 0x0000009bff9b723e */ /* 0x000fe200030004ff */
[--C-:B------:R-:W-:Y:S01]  /*7140*/  HADD2.F32 R126, -RZ, R128.reuse.H0_H0 ;  /* 0x20000080ff7e7230 */ /* 0x100fe20000004100 */
[----:B------:R-:W-:Y:S01]  /*7150*/  F2FP.F16.E5M2.UNPACK_B R156, R156.H1 ;  /* 0x0000009cff9c723e */ /* 0x000fe200030004ff */
[----:B------:R-:W-:Y:S01]  /*7160*/  HADD2.F32 R129, -RZ, R128.H1_H1 ;  /* 0x30000080ff817230 */ /* 0x000fe20000004100 */
[----:B------:R-:W-:Y:S01]  /*7170*/  F2FP.F16.E5M2.UNPACK_B R157, R157.H1 ;  /* 0x0000009dff9d723e */ /* 0x000fe200030004ff */
[C---:B------:R-:W-:Y:S01]  /*7180*/  FMUL R4, R78.reuse, R4 ;  /* 0x000000044e047220 */ /* 0x040fe20000400000 */
[C---:B------:R-:W-:Y:S01]  /*7190*/  FMUL R5, R78.reuse, R5 ;  /* 0x000000054e057220 */ /* 0x040fe20000400000 */
[----:B------:R-:W-:Y:S02]  /*71a0*/  HADD2.F32 R3, -RZ, R148.H0_H0 ;  /* 0x20000094ff037230 */ /* 0x000fe40000004100 */
        /* <DEDUP_REMOVED lines=9> */
[C---:B------:R-:W-:Y:S01]  /*7240*/  FMUL R2, R78.reuse, R21 ;  /* 0x000000154e027220 */ /* 0x040fe20000400000 */
[C---:B------:R-:W-:Y:S01]  /*7250*/  FMUL R21, R78.reuse, R28 ;  /* 0x0000001c4e157220 */ /* 0x040fe20000400000 */
[----:B------:R-:W-:Y:S02]  /*7260*/  HADD2.F32 R130, -RZ, R132.H0_H0 ;  /* 0x20000084ff827230 */ /* 0x000fe40000004100 */
[C---:B------:R-:W-:Y:S01]  /*7270*/  FMUL R6, R78.reuse, R6 ;  /* 0x000000064e067220 */ /* 0x040fe20000400000 */
[----:B------:R-:W-:Y:S02]  /*7280*/  HADD2.F32 R82, -RZ, R148.H1_H1 ;  /* 0x30000094ff527230 */ /* 0x000fe40000004100 */
[C---:B------:R-:W-:Y:S01]  /*7290*/  FMUL R7, R78.reuse, R7 ;  /* 0x000000074e077220 */ /* 0x040fe20000400000 */
[----:B------:R-:W-:Y:S02]  /*72a0*/  HADD2.F32 R85, -RZ, R149.H0_H0 ;  /* 0x20000095ff557230 */ /* 0x000fe40000004100 */
[C---:B------:R-:W-:Y:S01]  /*72b0*/  FFMA R6, R81.reuse, R3, R6 ;  /* 0x0000000351067223 */ /* 0x040fe20000000006 */
[----:B------:R-:W-:Y:S02]  /*72c0*/  HADD2.F32 R133, -RZ, R132.H1_H1 ;  /* 0x30000084ff857230 */ /* 0x000fe40000004100 */
[C---:B------:R-:W-:Y:S01]  /*72d0*/  FFMA R7, R81.reuse, R82, R7 ;  /* 0x0000005251077223 */ /* 0x040fe20000000007 */
[C---:B------:R-:W-:Y:S01]  /*72e0*/  FFMA R8, R81.reuse, R83, R8 ;  /* 0x0000005351087223 */ /* 0x040fe20000000008 */
[C---:B------:R-:W-:Y:S01]  /*72f0*/  FFMA R9, R81.reuse, R84, R9 ;  /* 0x0000005451097223 */ /* 0x040fe20000000009 */
[--C-:B------:R-:W-:Y:S02]  /*7300*/  HADD2.F32 R82, -RZ, R138.reuse.H0_H0 ;  /* 0x2000008aff527230 */ /* 0x100fe40000004100 */
[C---:B------:R-:W-:Y:S01]  /*7310*/  FMUL R10, R78.reuse, R10 ;  /* 0x0000000a4e0a7220 */ /* 0x040fe20000400000 */
[----:B------:R-:W-:Y:S02]  /*7320*/  HADD2.F32 R83, -RZ, R138.H1_H1 ;  /* 0x3000008aff537230 */ /* 0x000fe40000004100 */
[C---:B------:R-:W-:Y:S01]  /*7330*/  FMUL R11, R78.reuse, R11 ;  /* 0x0000000b4e0b7220 */ /* 0x040fe20000400000 */
[----:B------:R-:W-:Y:S02]  /*7340*/  HADD2.F32 R89, -RZ, R150.H0_H0 ;  /* 0x20000096ff597230 */ /* 0x000fe40000004100 */
[C---:B------:R-:W-:Y:S01]  /*7350*/  FFMA R10, R81.reuse, R85, R10 ;  /* 0x00000055510a7223 */ /* 0x040fe2000000000a */
[--C-:B------:R-:W-:Y:S02]  /*7360*/  HADD2.F32 R134, -RZ, R136.reuse.H0_H0 ;  /* 0x20000088ff867230 */ /* 0x100fe40000004100 */
[C---:B------:R-:W-:Y:S01]  /*7370*/  FFMA R11, R81.reuse, R86, R11 ;  /* 0x00000056510b7223 */ /* 0x040fe2000000000b */
[C---:B------:R-:W-:Y:S01]  /*7380*/  FFMA R12, R81.reuse, R87, R12 ;  /* 0x00000057510c7223 */ /* 0x040fe2000000000c */
[----:B------:R-:W-:Y:S01]  /*7390*/  FFMA R13, R81, R88, R13 ;  /* 0x00000058510d7223 */ /* 0x000fe2000000000d */
[----:B------:R-:W-:Y:S01]  /*73a0*/  F2FP.SATFINITE.E5M2.F32.PACK_AB_MERGE_C R86, R7, R6, RZ ;  /* 0x000000060756723e */ /* 0x000fe200048060ff */
[C---:B------:R-:W-:Y:S01]  /*73b0*/  FMUL R7, R78.reuse, R24 ;  /* 0x000000184e077220 */ /* 0x040fe20000400000 */
[----:B------:R-:W-:Y:S01]  /*73c0*/  F2FP.SATFINITE.E5M2.F32.PACK_AB_MERGE_C R138, R11, R10, RZ ;  /* 0x0000000a0b8a723e */ /* 0x000fe200048060ff */
[C---:B------:R-:W-:Y:S01]  /*73d0*/  FMUL R10, R78.reuse, R25 ;  /* 0x000000194e0a7220 */ /* 0x040fe20000400000 */
[C---:B------:R-:W-:Y:S01]  /*73e0*/  FMUL R25, R78.reuse, R32 ;  /* 0x000000204e197220 */ /* 0x040fe20000400000 */
[----:B------:R-:W-:Y:S02]  /*73f0*/  HADD2.F32 R137, -RZ, R136.H1_H1 ;  /* 0x30000088ff897230 */ /* 0x000fe40000004100 */
[C---:B------:R-:W-:Y:S01]  /*7400*/  FMUL R14, R78.reuse, R14 ;  /* 0x0000000e4e0e7220 */ /* 0x040fe20000400000 */
[----:B------:R-:W-:Y:S02]  /*7410*/  HADD2.F32 R90, -RZ, R150.H1_H1 ;  /* 0x30000096ff5a7230 */ /* 0x000fe40000004100 */
[C---:B------:R-:W-:Y:S01]  /*7420*/  FMUL R15, R78.reuse, R15 ;  /* 0x0000000f4e0f7220 */ /* 0x040fe20000400000 */
[--C-:B------:R-:W-:Y:S02]  /*7430*/  HADD2.F32 R93, -RZ, R151.reuse.H0_H0 ;  /* 0x20000097ff5d7230 */ /* 0x100fe40000004100 */
[C---:B------:R-:W-:Y:S01]  /*7440*/  FFMA R14, R81.reuse, R89, R14 ;  /* 0x00000059510e7223 */ /* 0x040fe2000000000e */
[----:B------:R-:W-:Y:S02]  /*7450*/  HADD2.F32 R94, -RZ, R151.H1_H1 ;  /* 0x30000097ff5e7230 */ /* 0x000fe40000004100 */
[C---:B------:R-:W-:Y:S01]  /*7460*/  FFMA R15, R81.reuse, R90, R15 ;  /* 0x0000005a510f7223 */ /* 0x040fe2000000000f */
[C---:B------:R-:W-:Y:S01]  /*7470*/  FFMA R16, R81.reuse, R91, R16 ;  /* 0x0000005b51107223 */ /* 0x040fe20000000010 */
[----:B------:R-:W-:Y:S01]  /*7480*/  FFMA R17, R81, R92, R17 ;  /* 0x0000005c51117223 */ /* 0x000fe20000000011 */
[C---:B------:R-:W-:Y:S01]  /*7490*/  FMUL R18, R78.reuse, R18 ;  /* 0x000000124e127220 */ /* 0x040fe20000400000 */
[C---:B------:R-:W-:Y:S01]  /*74a0*/  FMUL R19, R78.reuse, R19 ;  /* 0x000000134e137220 */ /* 0x040fe20000400000 */
[--C-:B------:R-:W-:Y:S01]  /*74b0*/  HADD2.F32 R96, -RZ, R152.reuse.H0_H0 ;  /* 0x20000098ff607230 */ /* 0x100fe20000004100 */
[----:B------:R-:W-:Y:S01]  /*74c0*/  F2FP.SATFINITE.E5M2.F32.PACK_AB_MERGE_C R14, R15, R14, RZ ;  /* 0x0000000e0f0e723e */ /* 0x000fe200048060ff */
[C---:B------:R-:W-:Y:S01]  /*74d0*/  FFMA R18, R81.reuse, R93, R18 ;  /* 0x0000005d51127223 */ /* 0x040fe20000000012 */
[C---:B------:R-:W-:Y:S01]  /*74e0*/  FFMA R19, R81.reuse, R94, R19 ;  /* 0x0000005e51137223 */ /* 0x040fe20000000013 */
[C---:B------:R-:W-:Y:S01]  /*74f0*/  FFMA R0, R81.reuse, R95, R0 ;  /* 0x0000005f51007223 */ /* 0x040fe20000000000 */
[----:B------:R-:W-:Y:S01]  /*7500*/  FFMA R2, R81, R97, R2 ;  /* 0x0000006151027223 */ /* 0x000fe20000000002 */
[----:B------:R-:W-:Y:S02]  /*7510*/  HADD2.F32 R99, -RZ, R152.H1_H1 ;  /* 0x30000098ff637230 */ /* 0x000fe40000004100 */
[C---:B------:R-:W-:Y:S01]  /*7520*/  FMUL R3, R78.reuse, R22 ;  /* 0x000000164e037220 */ /* 0x040fe20000400000 */
[----:B------:R-:W-:Y:S01]  /*7530*/  F2FP.SATFINITE.E5M2.F32.PACK_AB_MERGE_C R18, R19, R18, RZ ;  /* 0x000000121312723e */ /* 0x000fe200048060ff */
[C---:B------:R-:W-:Y:S01]  /*7540*/  FMUL R22, R78.reuse, R29 ;  /* 0x0000001d4e167220 */ /* 0x040fe20000400000 */
[C---:B------:R-:W-:Y:S01]  /*7550*/  FMUL R29, R78.reuse, R36 ;  /* 0x000000244e1d7220 */ /* 0x040fe20000400000 */
[C---:B------:R-:W-:Y:S01]  /*7560*/  FFMA R3, R81.reuse, R96, R3 ;  /* 0x0000006051037223 */ /* 0x040fe20000000003 */
[C---:B------:R-:W-:Y:S01]  /*7570*/  FMUL R6, R78.reuse, R23 ;  /* 0x000000174e067220 */ /* 0x040fe20000400000 */
[--C-:B------:R-:W-:Y:S02]  /*7580*/  HADD2.F32 R100, -RZ, R153.reuse.H0_H0 ;  /* 0x20000099ff647230 */ /* 0x100fe40000004100 */
[C---:B------:R-:W-:Y:S01]  /*7590*/  FMUL R11, R78.reuse, R26 ;  /* 0x0000001a4e0b7220 */ /* 0x040fe20000400000 */
[----:B------:R-:W-:Y:S02]  /*75a0*/  HADD2.F32 R103, -RZ, R153.H1_H1 ;  /* 0x30000099ff677230 */ /* 0x000fe40000004100 */
[C---:B------:R-:W-:Y:S01]  /*75b0*/  FFMA R6, R81.reuse, R99, R6 ;  /* 0x0000006351067223 */ /* 0x040fe20000000006 */
[C---:B------:R-:W-:Y:S01]  /*75c0*/  FFMA R7, R81.reuse, R98, R7 ;  /* 0x0000006251077223 */ /* 0x040fe20000000007 */
[C---:B------:R-:W-:Y:S01]  /*75d0*/  FFMA R10, R81.reuse, R101, R10 ;  /* 0x00000065510a7223 */ /* 0x040fe2000000000a */
[C---:B------:R-:W-:Y:S01]  /*75e0*/  FFMA R11, R81.reuse, R100, R11 ;  /* 0x00000064510b7223 */ /* 0x040fe2000000000b */
[----:B------:R-:W-:Y:S01]  /*75f0*/  FMUL R26, R78, R33 ;  /* 0x000000214e1a7220 */ /* 0x000fe20000400000 */
[----:B------:R-:W-:Y:S01]  /*7600*/  F2FP.SATFINITE.E5M2.F32.PACK_AB_MERGE_C R3, R6, R3, RZ ;  /* 0x000000030603723e */ /* 0x000fe200048060ff */
[C---:B------:R-:W-:Y:S01]  /*7610*/  FMUL R33, R78.reuse, R40 ;  /* 0x000000284e217220 */ /* 0x040fe20000400000 */
        /* <DEDUP_REMOVED lines=8> */
[C---:B------:R-:W-:Y:S01]  /*76a0*/  FMUL R30, R78.reuse, R37 ;  /* 0x000000254e1e7220 */ /* 0x040fe20000400000 */
[C---:B------:R-:W-:Y:S01]  /*76b0*/  FMUL R37, R78.reuse, R44 ;  /* 0x0000002c4e257220 */ /* 0x040fe20000400000 */
[C---:B------:R-:W-:Y:S01]  /*76c0*/  FMUL R24, R78.reuse, R31 ;  /* 0x0000001f4e187220 */ /* 0x040fe20000400000 */
[----:B------:R-:W-:Y:S01]  /*76d0*/  F2FP.F16.E5M2.UNPACK_B R158, R158.H1 ;  /* 0x0000009eff9e723e */ /* 0x000fe200030004ff */
[--C-:B------:R-:W-:Y:S02]  /*76e0*/  HADD2.F32 R108, -RZ, R155.reuse.H0_H0 ;  /* 0x2000009bff6c7230 */ /* 0x100fe40000004100 */
[----:B------:R-:W-:Y:S01]  /*76f0*/  FMUL R27, R78, R34 ;  /* 0x000000224e1b7220 */ /* 0x000fe20000400000 */
[----:B------:R-:W-:Y:S02]  /*7700*/  HADD2.F32 R111, -RZ, R155.H1_H1 ;  /* 0x3000009bff6f7230 */ /* 0x000fe40000004100 */
[C---:B------:R-:W-:Y:S01]  /*7710*/  FFMA R24, R81.reuse, R107, R24 ;  /* 0x0000006b51187223 */ /* 0x040fe20000000018 */
[----:B------:R-:W-:Y:S01]  /*7720*/  F2FP.F16.E5M2.UNPACK_B R159, R159.H1 ;  /* 0x0000009fff9f723e */ /* 0x000fe200030004ff */
[C---:B------:R-:W-:Y:S01]  /*7730*/  FFMA R25, R81.reuse, R106, R25 ;  /* 0x0000006a51197223 */ /* 0x040fe20000000019 */
[C---:B------:R-:W-:Y:S01]  /*7740*/  FFMA R26, R81.reuse, R109, R26 ;  /* 0x0000006d511a7223 */ /* 0x040fe2000000001a */
[----:B------:R-:W-:Y:S01]  /*7750*/  F2FP.F16.E5M2.UNPACK_B R160, R160.H1 ;  /* 0x000000a0ffa0723e */ /* 0x000fe200030004ff */
[C---:B------:R-:W-:Y:S01]  /*7760*/  FFMA R27, R81.reuse, R108, R27 ;  /* 0x0000006c511b7223 */ /* 0x040fe2000000001b */
[----:B------:R-:W-:Y:S01]  /*7770*/  F2FP.SATFINITE.E5M2.F32.PACK_AB_MERGE_C R6, R24, R23, RZ ;  /* 0x000000171806723e */ /* 0x000fe200048060ff */
[C---:B------:R-:W-:Y:S01]  /*7780*/  FMUL R34, R78.reuse, R41 ;  /* 0x000000294e227220 */ /* 0x040fe20000400000 */
[C---:B------:R-:W-:Y:S01]  /*7790*/  FMUL R41, R78.reuse, R48 ;  /* 0x000000304e297220 */ /* 0x040fe20000400000 */
[----:B------:R-:W-:Y:S01]  /*77a0*/  FMUL R28, R78, R35 ;  /* 0x000000234e1c7220 */ /* 0x000fe20000400000 */
[----:B------:R-:W-:Y:S01]  /*77b0*/  F2FP.F16.E5M2.UNPACK_B R161, R161.H1 ;  /* 0x000000a1ffa1723e */ /* 0x000fe200030004ff */
[--C-:B------:R-:W-:Y:S01]  /*77c0*/  HADD2.F32 R112, -RZ, R156.reuse.H0_H0 ;  /* 0x2000009cff707230 */ /* 0x100fe20000004100 */
[----:B------:R-:W-:Y:S01]  /*77d0*/  F2FP.SATFINITE.E5M2.F32.PACK_AB_MERGE_C R6, R22, R21, R6 ;  /* 0x000000151606723e */ /* 0x000fe20004806006 */
[C---:B------:R-:W-:Y:S01]  /*77e0*/  FFMA R28, R81.reuse, R111, R28 ;  /* 0x0000006f511c7223 */ /* 0x040fe2000000001c */
[C---:B------:R-:W-:Y:S01]  /*77f0*/  FFMA R29, R81.reuse, R110, R29 ;  /* 0x0000006e511d7223 */ /* 0x040fe2000000001d */
[C---:B------:R-:W-:Y:S01]  /*7800*/  FFMA R30, R81.reuse, R113, R30 ;  /* 0x00000071511e7223 */ /* 0x040fe2000000001e */
[----:B------:R-:W-:Y:S02]  /*7810*/  HADD2.F32 R115, -RZ, R156.H1_H1 ;  /* 0x3000009cff737230 */ /* 0x000fe40000004100 */
[C---:B------:R-:W-:Y:S01]  /*7820*/  FMUL R31, R78.reuse, R38 ;  /* 0x000000264e1f7220 */ /* 0x040fe20000400000 */
[----:B------:R-:W-:Y:S01]  /*7830*/  F2FP.F16.E5M2.UNPACK_B R162, R162.H1 ;  /* 0x000000a2ffa2723e */ /* 0x000fe200030004ff */
[C---:B------:R-:W-:Y:S01]  /*7840*/  FMUL R38, R78.reuse, R45 ;  /* 0x0000002d4e267220 */ /* 0x040fe20000400000 */
[C---:B------:R-:W-:Y:S01]  /*7850*/  FMUL R45, R78.reuse, R52 ;  /* 0x000000344e2d7220 */ /* 0x040fe20000400000 */
[----:B------:R-:W-:Y:S01]  /*7860*/  F2FP.F16.E5M2.UNPACK_B R163, R163.H1 ;  /* 0x000000a3ffa3723e */ /* 0x000fe200030004ff */
[----:B------:R-:W-:Y:S01]  /*7870*/  FFMA R31, R81, R112, R31 ;  /* 0x00000070511f7223 */ /* 0x000fe2000000001f */
[----:B------:R-:W-:Y:S01]  /*7880*/  FMUL R52, R78, R59 ;  /* 0x0000003b4e347220 */ /* 0x000fe20000400000 */
[----:B------:R-:W-:Y:S01]  /*7890*/  IADD3 R76, PT, PT, R76, 0x1, RZ ;  /* 0x000000014c4c7810 */ /* 0x000fe20007ffe0ff */
[C---:B------:R-:W-:Y:S01]  /*78a0*/  FMUL R59, R78.reuse, R66 ;  /* 0x000000424e3b7220 */ /* 0x040fe20000400000 */
[----:B------:R-:W-:Y:S01]  /*78b0*/  F2FP.SATFINITE.E5M2.F32.PACK_AB_MERGE_C R66, R13, R12, R14 ;  /* 0x0000000c0d42723e */ /* 0x000fe2000480600e */
[C---:B------:R-:W-:Y:S01]  /*78c0*/  FMUL R32, R78.reuse, R39 ;  /* 0x000000274e207220 */ /* 0x040fe20000400000 */
[--C-:B------:R-:W-:Y:S02]  /*78d0*/  HADD2.F32 R116, -RZ, R157.reuse.H0_H0 ;  /* 0x2000009dff747230 */ /* 0x100fe40000004100 */
[C---:B------:R-:W-:Y:S01]  /*78e0*/  FMUL R35, R78.reuse, R42 ;  /* 0x0000002a4e237220 */ /* 0x040fe20000400000 */
[----:B------:R-:W-:Y:S02]  /*78f0*/  HADD2.F32 R119, -RZ, R157.H1_H1 ;  /* 0x3000009dff777230 */ /* 0x000fe40000004100 */
[C---:B------:R-:W-:Y:S01]  /*7900*/  FFMA R32, R81.reuse, R115, R32 ;  /* 0x0000007351207223 */ /* 0x040fe20000000020 */
[----:B------:R-:W-:Y:S01]  /*7910*/  FMUL R36, R78, R43 ;  /* 0x0000002b4e247220 */ /* 0x000fe20000400000 */
[C---:B------:R-:W-:Y:S01]  /*7920*/  FFMA R33, R81.reuse, R114, R33 ;  /* 0x0000007251217223 */ /* 0x040fe20000000021 */
[C---:B------:R-:W-:Y:S01]  /*7930*/  FFMA R34, R81.reuse, R117, R34 ;  /* 0x0000007551227223 */ /* 0x040fe20000000022 */
[--C-:B------:R-:W-:Y:S01]  /*7940*/  HADD2.F32 R120, -RZ, R158.reuse.H0_H0 ;  /* 0x2000009eff787230 */ /* 0x100fe20000004100 */
[----:B------:R-:W-:Y:S01]  /*7950*/  F2FP.SATFINITE.E5M2.F32.PACK_AB_MERGE_C R32, R32, R31, RZ ;  /* 0x0000001f2020723e */ /* 0x000fe200048060ff */
[C---:B------:R-:W-:Y:S01]  /*7960*/  FFMA R35, R81.reuse, R116, R35 ;  /* 0x0000007451237223 */ /* 0x040fe20000000023 */
[----:B------:R-:W-:Y:S02]  /*7970*/  HADD2.F32 R123, -RZ, R158.H1_H1 ;  /* 0x3000009eff7b7230 */ /* 0x000fe40000004100 */
[----:B------:R-:W-:Y:S01]  /*7980*/  FMUL R39, R78, R46 ;  /* 0x0000002e4e277220 */ /* 0x000fe20000400000 */
[----:B------:R-:W-:Y:S01]  /*7990*/  F2FP.SATFINITE.E5M2.F32.PACK_AB_MERGE_C R32, R30, R29, R32 ;  /* 0x0000001d1e20723e */ /* 0x000fe20004806020 */
[C---:B------:R-:W-:Y:S01]  /*79a0*/  FFMA R36, R81.reuse, R119, R36 ;  /* 0x0000007751247223 */ /* 0x040fe20000000024 */
[C---:B------:R-:W-:Y:S01]  /*79b0*/  FMUL R40, R78.reuse, R47 ;  /* 0x0000002f4e287220 */ /* 0x040fe20000400000 */
[C---:B------:R-:W-:Y:S01]  /*79c0*/  FFMA R37, R81.reuse, R118, R37 ;  /* 0x0000007651257223 */ /* 0x040fe20000000025 */
[C---:B------:R-:W-:Y:S01]  /*79d0*/  FFMA R38, R81.reuse, R121, R38 ;  /* 0x0000007951267223 */ /* 0x040fe20000000026 */
[C---:B------:R-:W-:Y:S01]  /*79e0*/  FMUL R42, R78.reuse, R49 ;  /* 0x000000314e2a7220 */ /* 0x040fe20000400000 */
[--C-:B------:R-:W-:Y:S02]  /*79f0*/  HADD2.F32 R124, -RZ, R159.reuse.H0_H0 ;  /* 0x2000009fff7c7230 */ /* 0x100fe40000004100 */
[C---:B------:R-:W-:Y:S01]  /*7a00*/  FFMA R39, R81.reuse, R120, R39 ;  /* 0x0000007851277223 */ /* 0x040fe20000000027 */
[----:B------:R-:W-:Y:S02]  /*7a10*/  HADD2.F32 R127, -RZ, R159.H1_H1 ;  /* 0x3000009fff7f7230 */ /* 0x000fe40000004100 */
[C---:B------:R-:W-:Y:S01]  /*7a20*/  FMUL R43, R78.reuse, R50 ;  /* 0x000000324e2b7220 */ /* 0x040fe20000400000 */
[C---:B------:R-:W-:Y:S01]  /*7a30*/  FFMA R40, R81.reuse, R123, R40 ;  /* 0x0000007b51287223 */ /* 0x040fe20000000028 */
[C---:B------:R-:W-:Y:S01]  /*7a40*/  FMUL R44, R78.reuse, R51 ;  /* 0x000000334e2c7220 */ /* 0x040fe20000400000 */
[C---:B------:R-:W-:Y:S01]  /*7a50*/  FFMA R41, R81.reuse, R122, R41 ;  /* 0x0000007a51297223 */ /* 0x040fe20000000029 */
[C---:B------:R-:W-:Y:S01]  /*7a60*/  FMUL R50, R78.reuse, R57 ;  /* 0x000000394e327220 */ /* 0x040fe20000400000 */
[C---:B------:R-:W-:Y:S01]  /*7a70*/  FMUL R57, R78.reuse, R64 ;  /* 0x000000404e397220 */ /* 0x040fe20000400000 */
[----:B------:R-:W-:Y:S01]  /*7a80*/  FFMA R42, R81, R125, R42 ;  /* 0x0000007d512a7223 */ /* 0x000fe2000000002a */
[C---:B------:R-:W-:Y:S01]  /*7a90*/  FMUL R46, R78.reuse, R53 ;  /* 0x000000354e2e7220 */ /* 0x040fe20000400000 */
[--C-:B------:R-:W-:Y:S01]  /*7aa0*/  HADD2.F32 R128, -RZ, R160.reuse.H0_H0 ;  /* 0x200000a0ff807230 */ /* 0x100fe20000004100 */
[----:B------:R-:W-:Y:S01]  /*7ab0*/  F2FP.SATFINITE.E5M2.F32.PACK_AB_MERGE_C R64, R5, R4, R86 ;  /* 0x000000040540723e */ /* 0x000fe20004806056 */
[C---:B------:R-:W-:Y:S01]  /*7ac0*/  FMUL R51, R78.reuse, R58 ;  /* 0x0000003a4e337220 */ /* 0x040fe20000400000 */
[C---:B------:R-:W-:Y:S01]  /*7ad0*/  FMUL R53, R78.reuse, R60 ;  /* 0x0000003c4e357220 */ /* 0x040fe20000400000 */
[C---:B------:R-:W-:Y:S01]  /*7ae0*/  FFMA R43, R81.reuse, R124, R43 ;  /* 0x0000007c512b7223 */ /* 0x040fe2000000002b */
[----:B------:R-:W-:Y:S02]  /*7af0*/  HADD2.F32 R131, -RZ, R160.H1_H1 ;  /* 0x300000a0ff837230 */ /* 0x000fe40000004100 */
[C---:B------:R-:W-:Y:S01]  /*7b00*/  FMUL R47, R78.reuse, R54 ;  /* 0x000000364e2f7220 */ /* 0x040fe20000400000 */
[C---:B------:R-:W-:Y:S01]  /*7b10*/  FMUL R58, R78.reuse, R65 ;  /* 0x000000414e3a7220 */ /* 0x040fe20000400000 */
[----:B------:R-:W-:Y:S01]  /*7b20*/  FMUL R60, R78, R67 ;  /* 0x000000434e3c7220 */ /* 0x000fe20000400000 */
[----:B------:R-:W-:Y:S01]  /*7b30*/  F2FP.SATFINITE.E5M2.F32.PACK_AB_MERGE_C R5, R20, R11, RZ ;  /* 0x0000000b1405723e */ /* 0x000fe200048060ff */
[----:B------:R-:W-:Y:S01]  /*7b40*/  FFMA R44, R81, R127, R44 ;  /* 0x0000007f512c7223 */ /* 0x000fe2000000002c */
[C---:B------:R-:W-:Y:S01]  /*7b50*/  FMUL R48, R78.reuse, R55 ;  /* 0x000000374e307220 */ /* 0x040fe20000400000 */
[----:B------:R-:W-:Y:S01]  /*7b60*/  F2FP.SATFINITE.E5M2.F32.PACK_AB_MERGE_C R65, R9, R8, R138 ;  /* 0x000000080941723e */ /* 0x000fe2000480608a */
[----:B------:R-:W-:Y:S01]  /*7b70*/  FFMA R45, R81, R126, R45 ;  /* 0x0000007e512d7223 */ /* 0x000fe2000000002d */
[----:B------:R-:W-:Y:S01]  /*7b80*/  F2FP.SATFINITE.E5M2.F32.PACK_AB_MERGE_C R67, R17, R16, R18 ;  /* 0x000000101143723e */ /* 0x000fe20004806012 */
[----:B------:R-:W-:Y:S01]  /*7b90*/  FMUL R49, R78, R56 ;  /* 0x000000384e317220 */ /* 0x000fe20000400000 */
[C---:B------:R-:W-:Y:S01]  /*7ba0*/  FFMA R46, R81.reuse, R129, R46 ;  /* 0x00000081512e7223 */ /* 0x040fe2000000002e */
[--C-:B------:R-:W-:Y:S02]  /*7bb0*/  HADD2.F32 R132, -RZ, R161.reuse.H0_H0 ;  /* 0x200000a1ff847230 */ /* 0x100fe40000004100 */
[C---:B------:R-:W-:Y:S01]  /*7bc0*/  FFMA R47, R81.reuse, R128, R47 ;  /* 0x00000080512f7223 */ /* 0x040fe2000000002f */
[----:B------:R1:W-:Y:S01]  /*7bd0*/  STS.128 [R172+UR49+0x6200], R64 ;  /* 0x00620040ac007988 */ /* 0x0003e20008000c31 */
[----:B------:R-:W-:Y:S01]  /*7be0*/  HADD2.F32 R135, -RZ, R161.H1_H1 ;  /* 0x300000a1ff877230 */ /* 0x000fe20000004100 */
[----:B------:R-:W-:Y:S01]  /*7bf0*/  F2FP.SATFINITE.E5M2.F32.PACK_AB_MERGE_C R5, R10, R7, R5 ;  /* 0x000000070a05723e */ /* 0x000fe20004806005 */
[C---:B------:R-:W-:Y:S01]  /*7c00*/  FFMA R48, R81.reuse, R131, R48 ;  /* 0x0000008351307223 */ /* 0x040fe20000000030 */
[----:B------:R-:W-:Y:S01]  /*7c10*/  F2FP.SATFINITE.E5M2.F32.PACK_AB_MERGE_C R7, R28, R27, RZ ;  /* 0x0000001b1c07723e */ /* 0x000fe200048060ff */
        /* <DEDUP_REMOVED lines=8> */
[----:B------:R-:W-:Y:S01]  /*7ca0*/  FMUL R56, R78, R63 ;  /* 0x0000003f4e387220 */ /* 0x000fe20000400000 */
[----:B------:R-:W-:Y:S01]  /*7cb0*/  F2FP.SATFINITE.E5M2.F32.PACK_AB_MERGE_C R4, R2, R0, R3 ;  /* 0x000000000204723e */ /* 0x000fe20004806003 */
[C---:B------:R-:W-:Y:S01]  /*7cc0*/  FFMA R53, R81.reuse, R134, R53 ;  /* 0x0000008651357223 */ /* 0x040fe20000000035 */
[----:B------:R-:W-:Y:S01]  /*7cd0*/  F2FP.SATFINITE.E5M2.F32.PACK_AB_MERGE_C R7, R26, R25, R7 ;  /* 0x000000191a07723e */ /* 0x000fe20004806007 */
[C---:B------:R-:W-:Y:S01]  /*7ce0*/  FFMA R54, R81.reuse, R137, R54 ;  /* 0x0000008951367223 */ /* 0x040fe20000000036 */
[--C-:B------:R-:W-:Y:S02]  /*7cf0*/  HADD2.F32 R84, -RZ, R163.reuse.H0_H0 ;  /* 0x200000a3ff547230 */ /* 0x100fe40000004100 */
[C---:B------:R-:W-:Y:S01]  /*7d00*/  FFMA R55, R81.reuse, R136, R55 ;  /* 0x0000008851377223 */ /* 0x040fe20000000037 */
[----:B------:R-:W-:Y:S01]  /*7d10*/  HADD2.F32 R85, -RZ, R163.H1_H1 ;  /* 0x300000a3ff557230 */ /* 0x000fe20000004100 */
[----:B------:R1:W-:Y:S01]  /*7d20*/  STS.128 [R204+0x6010], R4 ;  /* 0x00601004cc007388 */ /* 0x0003e20000000c00 */
[----:B------:R-:W-:Y:S01]  /*7d30*/  F2FP.SATFINITE.E5M2.F32.PACK_AB_MERGE_C R35, R36, R35, RZ ;  /* 0x000000232423723e */ /* 0x000fe200048060ff */
[C---:B------:R-:W-:Y:S01]  /*7d40*/  FFMA R56, R81.reuse, R139, R56 ;  /* 0x0000008b51387223 */ /* 0x040fe20000000038 */
[----:B------:R-:W-:Y:S01]  /*7d50*/  F2FP.SATFINITE.E5M2.F32.PACK_AB_MERGE_C R39, R40, R39, RZ ;  /* 0x000000272827723e */ /* 0x000fe200048060ff */
[C---:B------:R-:W-:Y:S01]  /*7d60*/  FFMA R57, R81.reuse, R82, R57 ;  /* 0x0000005251397223 */ /* 0x040fe20000000039 */
[----:B------:R-:W-:Y:S01]  /*7d70*/  F2FP.SATFINITE.E5M2.F32.PACK_AB_MERGE_C R43, R44, R43, RZ ;  /* 0x0000002b2c2b723e */ /* 0x000fe200048060ff */
[C---:B------:R-:W-:Y:S01]  /*7d80*/  FFMA R58, R81.reuse, R83, R58 ;  /* 0x00000053513a7223 */ /* 0x040fe2000000003a */
[C---:B------:R-:W-:Y:S01]  /*7d90*/  FFMA R59, R81.reuse, R84, R59 ;  /* 0x00000054513b7223 */ /* 0x040fe2000000003b */
[----:B------:R-:W-:Y:S01]  /*7da0*/  F2FP.SATFINITE.E5M2.F32.PACK_AB_MERGE_C R33, R34, R33, R35 ;  /* 0x000000212221723e */ /* 0x000fe20004806023 */
        /* <DEDUP_REMOVED lines=11> */
[----:B------:R-:W-:Y:S05]  /*7e60*/  F2FP.SATFINITE.E5M2.F32.PACK_AB_MERGE_C R51, R58, R57, R59 ;  /* 0x000000393a33723e */ /* 0x000fea000480603b */
        /* <DEDUP_REMOVED lines=9> */
[----:B------:R-:W-:Y:S02]  /*7f00*/  UIADD3 UR8, UP0, UPT, UR52, 0x680, URZ ;  /* 0x0000068034087890 */ /* 0x000fe4000ff1e0ff */
[----:B------:R-:W-:Y:S02]  /*7f10*/  UIADD3 UR5, UPT, UPT, UR41, 0x40, URZ ;  /* 0x0000004029057890 */ /* 0x000fe4000fffe0ff */
[----:B------:R-:W-:Y:S02]  /*7f20*/  UIADD3 UR4, UPT, UPT, UR49, 0x6200, URZ ;  /* 0x0000620031047890 */ /* 0x000fe4000fffe0ff */
[----:B------:R-:W-:Y:S01]  /*7f30*/  UIADD3.X UR9, UPT, UPT, URZ, UR53, URZ, UP0, !UPT ;  /* 0x00000035ff097290 */ /* 0x000fe200087fe4ff */
[----:B------:R-:W-:Y:S01]  /*7f40*/  UMOV UR6, UR42 ;  /* 0x0000002a00067c82 */ /* 0x000fe20008000000 */
[----:B------:R-:W-:Y:S07]  /*7f50*/  UMOV UR7, UR36 ;  /* 0x0000002400077c82 */ /* 0x000fee0008000000 */
[----:B------:R2:W-:Y:S01]  /*7f60*/  UTMASTG.3D [UR4], [UR8] ;  /* 0x00000004080073b5 */ /* 0x0005e20008010000 */
[----:B------:R0:W-:Y:S01]  /*7f70*/  UTMACMDFLUSH ;  /* 0x00000000000079b7 */ /* 0x0001e20000000000 */
[----:B--2---:R-:W-:Y:S04]  /*7f80*/  DEPBAR.LE SB0, 0x1 ;  /* 0x000080400000791a */ /* 0x004fe80000000000 */
.L_x_102:
[----:B------:R-:W-:Y:S05]  /*7f90*/  BSYNC.RECONVERGENT B0 ;  /* 0x0000000000007941 */ /* 0x000fea0003800200 */
.L_x_101:
[----:B------:R-:W-:Y:S01]  /*7fa0*/  BAR.SYNC.DEFER_BLOCKING 0x1, 0x80 ;  /* 0x0042000000007b1d */ /* 0x000fe20000010000 */
[----:B------:R-:W-:Y:S01]  /*7fb0*/  ISETP.NE.AND P2, PT, R194, RZ, PT ;  /* 0x000000ffc200720c */ /* 0x000fe20003f45270 */
[----:B------:R-:W-:Y:S01]  /*7fc0*/  IMAD.IADD R20, R75, 0x1, R147 ;  /* 0x000000014b147824 */ /* 0x000fe200078e0293 */
[----:B------:R-:W-:Y:S01]  /*7fd0*/  ISETP.NE.AND P0, PT, R195, 0x2, PT ;  /* 0x00000002c300780c */ /* 0x000fe20003f05270 */
[----:B------:R-:W-:Y:S01]  /*7fe0*/  IMAD.IADD R21, R77, 0x1, R170 ;  /* 0x000000014d157824 */ /* 0x000fe200078e02aa */
[----:B------:R-:W-:Y:S02]  /*7ff0*/  ISETP.NE.AND P1, PT, R76, 0x4, PT ;  /* 0x000000044c00780c */ /* 0x000fe40003f25270 */
[----:B------:R-:W-:Y:S02]  /*8000*/  SEL R3, RZ, 0x1, P0 ;  /* 0x00000001ff037807 */ /* 0x000fe40000000000 */
[----:B------:R-:W-:Y:S02]  /*8010*/  SEL R0, RZ, 0x1, P1 ;  /* 0x00000001ff007807 */ /* 0x000fe40000800000 */
[----:B------:R-:W-:Y:S02]  /*8020*/  LOP3.LUT R182, R182, R3, RZ, 0x3c, !PT ;  /* 0x00000003b6b67212 */ /* 0x000fe400078e3cff */
[----:B------:R-:W-:Y:S02]  /*8030*/  LOP3.LUT R183, R183, R0, RZ, 0x3c, !PT ;  /* 0x00000000b7b77212 */ /* 0x000fe400078e3cff */
[----:B------:R-:W-:Y:S02]  /*8040*/  @P2 R2UR UR36, R179 ;  /* 0x00000000b32422ca */ /* 0x000fe400000e0000 */
[----:B------:R-:W-:Y:S02]  /*8050*/  SEL R195, R195, RZ, P0 ;  /* 0x000000ffc3c37207 */ /* 0x000fe40000000000 */
[----:B------:R-:W-:Y:S01]  /*8060*/  SEL R76, R76, RZ, P1 ;  /* 0x000000ff4c4c7207 */ /* 0x000fe20000800000 */
[----:B------:R-:W-:Y:S10]  /*8070*/  @P2 BRA `(.L_x_103) ;  /* 0xffffffc400bc2947 */ /* 0x000ff4000383ffff */
[----:B------:R-:W-:Y:S05]  /*8080*/  EXIT ;  /* 0x000000000000794d */ /* 0x000fea0003800000 */
.L_x_19:
[----:B--2---:R2:W1:Y:S02]  /*8090*/  SYNCS.PHASECHK.TRANS64.TRYWAIT P0, [R3+URZ+0xc0], R2 ;  /* 0x0000c002030075a7 */ /* 0x00446400080011ff */
[----:B-1----:R-:W-:Y:S05]  /*80a0*/  @!P0 NANOSLEEP.SYNCS 0x989680 ;  /* 0x009896800000895d */ /* 0x002fea0003900000 */
[----:B------:R-:W1:Y:S02]  /*80b0*/  @!P0 SYNCS.PHASECHK.TRANS64 P0, [R3+URZ+0xc0], R2 ;  /* 0x0000c002030085a7 */ /* 0x000e6400080010ff */
[----:B-1----:R-:W-:Y:S05]  /*80c0*/  @!P0 BRA `(.L_x_19) ;  /* 0xfffffffc00f08947 */ /* 0x002fea000383ffff */
[----:B------:R-:W-:Y:S05]  /*80d0*/  BRA `(.L_x_104) ;  /* 0xffffff9400207947 */ /* 0x000fea000383ffff */
.L_x_22:
[----:B-1----:R-:W-:-:S07]  /*80e0*/  MOV R2, UR33 ;  /* 0x0000002100027c02 */ /* 0x002fce0008000f00 */
.L_x_105:
[----:B-1----:R1:W2:Y:S02]  /*80f0*/  SYNCS.PHASECHK.TRANS64.TRYWAIT P0, [R2+URZ+0x10], R5 ;  /* 0x00001005020075a7 */ /* 0x0022a400080011ff */
[----:B--2---:R-:W-:Y:S05]  /*8100*/  @!P0 NANOSLEEP.SYNCS 0x989680 ;  /* 0x009896800000895d */ /* 0x004fea0003900000 */
[----:B------:R-:W2:Y:S02]  /*8110*/  @!P0 SYNCS.PHASECHK.TRANS64 P0, [R2+URZ+0x10], R5 ;  /* 0x00001005020085a7 */ /* 0x000ea400080010ff */
[----:B--2---:R-:W-:Y:S05]  /*8120*/  @!P0 BRA `(.L_x_105) ;  /* 0xfffffffc00f08947 */ /* 0x004fea000383ffff */
[----:B------:R-:W-:Y:S05]  /*8130*/  BRA `(.L_x_21) ;  /* 0xffffff9400707947 */ /* 0x000fea000383ffff */
.L_x_28:
[----:B-1----:R-:W-:-:S07]  /*8140*/  MOV R2, UR17 ;  /* 0x0000001100027c02 */ /* 0x002fce0008000f00 */
.L_x_106:
[----:B-1----:R1:W2:Y:S02]  /*8150*/  SYNCS.PHASECHK.TRANS64.TRYWAIT P0, [R2+URZ+0x10], R5 ;  /* 0x00001005020075a7 */ /* 0x0022a400080011ff */
[----:B--2---:R-:W-:Y:S05]  /*8160*/  @!P0 NANOSLEEP.SYNCS 0x989680 ;  /* 0x009896800000895d */ /* 0x004fea0003900000 */
[----:B------:R-:W2:Y:S02]  /*8170*/  @!P0 SYNCS.PHASECHK.TRANS64 P0, [R2+URZ+0x10], R5 ;  /* 0x00001005020085a7 */ /* 0x000ea400080010ff */
[----:B--2---:R-:W-:Y:S05]  /*8180*/  @!P0 BRA `(.L_x_106) ;  /* 0xfffffffc00f08947 */ /* 0x004fea000383ffff */
[----:B------:R-:W-:Y:S05]  /*8190*/  BRA `(.L_x_27) ;  /* 0xffffff9800147947 */ /* 0x000fea000383ffff */
.L_x_32:
[----:B-1----:R1:W2:Y:S02]  /*81a0*/  SYNCS.PHASECHK.TRANS64.TRYWAIT P0, [R2+URZ+0x50], R3 ;  /* 0x00005003020075a7 */ /* 0x0022a400080011ff */
[----:B--2---:R-:W-:Y:S05]  /*81b0*/  @!P0 NANOSLEEP.SYNCS 0x989680 ;  /* 0x009896800000895d */ /* 0x004fea0003900000 */
[----:B------:R-:W2:Y:S02]  /*81c0*/  @!P0 SYNCS.PHASECHK.TRANS64 P0, [R2+URZ+0x50], R3 ;  /* 0x00005003020085a7 */ /* 0x000ea400080010ff */
[----:B--2---:R-:W-:Y:S05]  /*81d0*/  @!P0 BRA `(.L_x_32) ;  /* 0xfffffffc00f08947 */ /* 0x004fea000383ffff */
[----:B------:R-:W-:Y:S05]  /*81e0*/  BRA `(.L_x_107) ;  /* 0xffffff9800a07947 */ /* 0x000fea000383ffff */
.L_x_36:
[----:B----4-:R-:W-:-:S07]  /*81f0*/  MOV R0, UR4 ;  /* 0x0000000400007c02 */ /* 0x010fce0008000f00 */
.L_x_108:
[----:B-1----:R1:W2:Y:S02]  /*8200*/  SYNCS.PHASECHK.TRANS64.TRYWAIT P0, [R0+URZ], R3 ;  /* 0x00000003000075a7 */ /* 0x0022a400080011ff */
[----:B--2---:R-:W-:Y:S05]  /*8210*/  @!P0 NANOSLEEP.SYNCS 0x989680 ;  /* 0x009896800000895d */ /* 0x004fea0003900000 */
[----:B------:R-:W2:Y:S02]  /*8220*/  @!P0 SYNCS.PHASECHK.TRANS64 P0, [R0+URZ], R3 ;  /* 0x00000003000085a7 */ /* 0x000ea400080010ff */
[----:B--2---:R-:W-:Y:S05]  /*8230*/  @!P0 BRA `(.L_x_108) ;  /* 0xfffffffc00f08947 */ /* 0x004fea000383ffff */
[----:B------:R-:W-:Y:S05]  /*8240*/  BRA `(.L_x_109) ;  /* 0xffffffa000107947 */ /* 0x000fea000383ffff */
.L_x_39:
[----:B-1----:R1:W2:Y:S02]  /*8250*/  SYNCS.PHASECHK.TRANS64.TRYWAIT P0, [R0+URZ+0xb0], R5 ;  /* 0x0000b005000075a7 */ /* 0x0022a400080011ff */
[----:B--2---:R-:W-:Y:S05]  /*8260*/  @!P0 NANOSLEEP.SYNCS 0x989680 ;  /* 0x009896800000895d */ /* 0x004fea0003900000 */
[----:B------:R-:W2:Y:S02]  /*8270*/  @!P0 SYNCS.PHASECHK.TRANS64 P0, [R0+URZ+0xb0], R5 ;  /* 0x0000b005000085a7 */ /* 0x000ea400080010ff */
[----:B--2---:R-:W-:Y:S05]  /*8280*/  @!P0 BRA `(.L_x_39) ;  /* 0xfffffffc00f08947 */ /* 0x004fea000383ffff */
[----:B------:R-:W-:Y:S05]  /*8290*/  BRA `(.L_x_110) ;  /* 0xffffffa0006c7947 */ /* 0x000fea000383ffff */
.L_x_40:
[----:B------:R-:W-:-:S07]  /*82a0*/  MOV R0, UR5 ;  /* 0x0000000500007c02 */ /* 0x000fce0008000f00 */
.L_x_111:
[----:B-1----:R1:W2:Y:S02]  /*82b0*/  SYNCS.PHASECHK.TRANS64.TRYWAIT P0, [R0+URZ+0x60], R5 ;  /* 0x00006005000075a7 */ /* 0x0022a400080011ff */
[----:B--2---:R-:W-:Y:S05]  /*82c0*/  @!P0 NANOSLEEP.SYNCS 0x989680 ;  /* 0x009896800000895d */ /* 0x004fea0003900000 */
[----:B------:R-:W2:Y:S02]  /*82d0*/  @!P0 SYNCS.PHASECHK.TRANS64 P0, [R0+URZ+0x60], R5 ;  /* 0x00006005000085a7 */ /* 0x000ea400080010ff */
[----:B--2---:R-:W-:Y:S05]  /*82e0*/  @!P0 BRA `(.L_x_111) ;  /* 0xfffffffc00f08947 */ /* 0x004fea000383ffff */
[----:B------:R-:W-:Y:S05]  /*82f0*/  BRA `(.L_x_112) ;  /* 0xffffffa0007c7947 */ /* 0x000fea000383ffff */
.L_x_41:
[----:B-1----:R1:W2:Y:S02]  /*8300*/  SYNCS.PHASECHK.TRANS64.TRYWAIT P1, [R0+URZ+0x50], R5 ;  /* 0x00005005000075a7 */ /* 0x0022a400080211ff */
[----:B--2---:R-:W-:Y:S05]  /*8310*/  @!P1 NANOSLEEP.SYNCS 0x989680 ;  /* 0x009896800000995d */ /* 0x004fea0003900000 */
[----:B------:R-:W2:Y:S02]  /*8320*/  @!P1 SYNCS.PHASECHK.TRANS64 P1, [R0+URZ+0x50], R5 ;  /* 0x00005005000095a7 */ /* 0x000ea400080210ff */
[----:B--2---:R-:W-:Y:S05]  /*8330*/  @!P1 BRA `(.L_x_41) ;  /* 0xfffffffc00f09947 */ /* 0x004fea000383ffff */
[----:B------:R-:W-:Y:S05]  /*8340*/  BRA `(.L_x_113) ;  /* 0xffffffa000ac7947 */ /* 0x000fea000383ffff */
.L_x_44:
[----:B------:R-:W-:-:S07]  /*8350*/  MOV R0, UR5 ;  /* 0x0000000500007c02 */ /* 0x000fce0008000f00 */
.L_x_114:
[----:B-1----:R1:W2:Y:S02]  /*8360*/  SYNCS.PHASECHK.TRANS64.TRYWAIT P0, [R0+URZ+0x60], R3 ;  /* 0x00006003000075a7 */ /* 0x0022a400080011ff */
[----:B--2---:R-:W-:Y:S05]  /*8370*/  @!P0 NANOSLEEP.SYNCS 0x989680 ;  /* 0x009896800000895d */ /* 0x004fea0003900000 */
[----:B------:R-:W2:Y:S02]  /*8380*/  @!P0 SYNCS.PHASECHK.TRANS64 P0, [R0+URZ+0x60], R3 ;  /* 0x00006003000085a7 */ /* 0x000ea400080010ff */
[----:B--2---:R-:W-:Y:S05]  /*8390*/  @!P0 BRA `(.L_x_114) ;  /* 0xfffffffc00f08947 */ /* 0x004fea000383ffff */
[----:B------:R-:W-:Y:S05]  /*83a0*/  BRA `(.L_x_43) ;  /* 0xffffffa400007947 */ /* 0x000fea000383ffff */
.L_x_51:
[----:B-1----:R1:W2:Y:S02]  /*83b0*/  SYNCS.PHASECHK.TRANS64.TRYWAIT P1, [R0+URZ+0x50], R5 ;  /* 0x00005005000075a7 */ /* 0x0022a400080211ff */
[----:B--2---:R-:W-:Y:S05]  /*83c0*/  @!P1 NANOSLEEP.SYNCS 0x989680 ;  /* 0x009896800000995d */ /* 0x004fea0003900000 */
[----:B------:R-:W2:Y:S02]  /*83d0*/  @!P1 SYNCS.PHASECHK.TRANS64 P1, [R0+URZ+0x50], R5 ;  /* 0x00005005000095a7 */ /* 0x000ea400080210ff */
[----:B--2---:R-:W-:Y:S05]  /*83e0*/  @!P1 BRA `(.L_x_51) ;  /* 0xfffffffc00f09947 */ /* 0x004fea000383ffff */
[----:B------:R-:W-:Y:S05]  /*83f0*/  BRA `(.L_x_115) ;  /* 0xffffffa800707947 */ /* 0x000fea000383ffff */
.L_x_52:
[----:B------:R-:W-:-:S07]  /*8400*/  MOV R3, UR7 ;  /* 0x0000000700037c02 */ /* 0x000fce0008000f00 */
.L_x_116:
[----:B-1----:R1:W2:Y:S02]  /*8410*/  SYNCS.PHASECHK.TRANS64.TRYWAIT P0, [R3+URZ+0x90], R0 ;  /* 0x00009000030075a7 */ /* 0x0022a400080011ff */
[----:B--2---:R-:W-:Y:S05]  /*8420*/  @!P0 NANOSLEEP.SYNCS 0x989680 ;  /* 0x009896800000895d */ /* 0x004fea0003900000 */
[----:B------:R-:W2:Y:S02]  /*8430*/  @!P0 SYNCS.PHASECHK.TRANS64 P0, [R3+URZ+0x90], R0 ;  /* 0x00009000030085a7 */ /* 0x000ea400080010ff */
[----:B--2---:R-:W-:Y:S05]  /*8440*/  @!P0 BRA `(.L_x_116) ;  /* 0xfffffffc00f08947 */ /* 0x004fea000383ffff */
[----:B------:R-:W-:Y:S05]  /*8450*/  BRA `(.L_x_117) ;  /* 0xffffffa800a87947 */ /* 0x000fea000383ffff */
.L_x_55:
[----:B------:R-:W-:Y:S07]  /*8460*/  MOV R0, UR6 ;  /* 0x0000000600007c02 */ /* 0x000fee0008000f00 */
.L_x_118:
[----:B-1----:R1:W2:Y:S02]  /*8470*/  SYNCS.PHASECHK.TRANS64.TRYWAIT P0, [R0+URZ], R3 ;  /* 0x00000003000075a7 */ /* 0x0022a400080011ff */
[----:B--2---:R-:W-:Y:S05]  /*8480*/  @!P0 NANOSLEEP.SYNCS 0x989680 ;  /* 0x009896800000895d */ /* 0x004fea0003900000 */
[----:B------:R-:W2:Y:S02]  /*8490*/  @!P0 SYNCS.PHASECHK.TRANS64 P0, [R0+URZ], R3 ;  /* 0x00000003000085a7 */ /* 0x000ea400080010ff */
[----:B--2---:R-:W-:Y:S05]  /*84a0*/  @!P0 BRA `(.L_x_118) ;  /* 0xfffffffc00f08947 */ /* 0x004fea000383ffff */
[----:B------:R-:W-:Y:S05]  /*84b0*/  BRA `(.L_x_54) ;  /* 0xffffffa800c47947 */ /* 0x000fea000383ffff */
.L_x_58:
[----:B------:R-:W-:-:S07]  /*84c0*/  MOV R0, UR6 ;  /* 0x0000000600007c02 */ /* 0x000fce0008000f00 */
.L_x_119:
[----:B--2---:R2:W4:Y:S02]  /*84d0*/  SYNCS.PHASECHK.TRANS64.TRYWAIT P0, [R0+URZ], R3 ;  /* 0x00000003000075a7 */ /* 0x00452400080011ff */
[----:B----4-:R-:W-:Y:S05]  /*84e0*/  @!P0 NANOSLEEP.SYNCS 0x989680 ;  /* 0x009896800000895d */ /* 0x010fea0003900000 */
[----:B------:R-:W4:Y:S02]  /*84f0*/  @!P0 SYNCS.PHASECHK.TRANS64 P0, [R0+URZ], R3 ;  /* 0x00000003000085a7 */ /* 0x000f2400080010ff */
[----:B----4-:R-:W-:Y:S05]  /*8500*/  @!P0 BRA `(.L_x_119) ;  /* 0xfffffffc00f08947 */ /* 0x010fea000383ffff */
[----:B------:R-:W-:Y:S05]  /*8510*/  BRA `(.L_x_120) ;  /* 0xffffffac00a07947 */ /* 0x000fea000383ffff */
.L_x_59:
[----:B------:R-:W-:-:S07]  /*8520*/  MOV R0, UR6 ;  /* 0x0000000600007c02 */ /* 0x000fce0008000f00 */
.L_x_121:
[----:B-1----:R1:W2:Y:S02]  /*8530*/  SYNCS.PHASECHK.TRANS64.TRYWAIT P0, [R0+URZ], R3 ;  /* 0x00000003000075a7 */ /* 0x0022a400080011ff */
[----:B--2---:R-:W-:Y:S05]  /*8540*/  @!P0 NANOSLEEP.SYNCS 0x989680 ;  /* 0x009896800000895d */ /* 0x004fea0003900000 */
[----:B------:R-:W2:Y:S02]  /*8550*/  @!P0 SYNCS.PHASECHK.TRANS64 P0, [R0+URZ], R3 ;  /* 0x00000003000085a7 */ /* 0x000ea400080010ff */
[----:B--2---:R-:W-:Y:S05]  /*8560*/  @!P0 BRA `(.L_x_121) ;  /* 0xfffffffc00f08947 */ /* 0x004fea000383ffff */
[----:B------:R-:W-:Y:S05]  /*8570*/  BRA `(.L_x_122) ;  /* 0xffffffac00ac7947 */ /* 0x000fea000383ffff */
.L_x_60:
[----:B------:R-:W-:-:S07]  /*8580*/  MOV R0, UR6 ;  /* 0x0000000600007c02 */ /* 0x000fce0008000f00 */
.L_x_123:
[----:B-1----:R1:W2:Y:S02]  /*8590*/  SYNCS.PHASECHK.TRANS64.TRYWAIT P0, [R0+URZ], R3 ;  /* 0x00000003000075a7 */ /* 0x0022a400080011ff */
[----:B--2---:R-:W-:Y:S05]  /*85a0*/  @!P0 NANOSLEEP.SYNCS 0x989680 ;  /* 0x009896800000895d */ /* 0x004fea0003900000 */
[----:B------:R-:W2:Y:S02]  /*85b0*/  @!P0 SYNCS.PHASECHK.TRANS64 P0, [R0+URZ], R3 ;  /* 0x00000003000085a7 */ /* 0x000ea400080010ff */
[----:B--2---:R-:W-:Y:S05]  /*85c0*/  @!P0 BRA `(.L_x_123) ;  /* 0xfffffffc00f08947 */ /* 0x004fea000383ffff */
[----:B------:R-:W-:Y:S05]  /*85d0*/  BRA `(.L_x_124) ;  /* 0xffffffac00b87947 */ /* 0x000fea000383ffff */
.L_x_61:
[----:B------:R-:W-:-:S07]  /*85e0*/  MOV R0, UR7 ;  /* 0x0000000700007c02 */ /* 0x000fce0008000f00 */
.L_x_125:
[----:B-1----:R1:W2:Y:S02]  /*85f0*/  SYNCS.PHASECHK.TRANS64.TRYWAIT P0, [R0+URZ], R3 ;  /* 0x00000003000075a7 */ /* 0x0022a400080011ff */
[----:B--2---:R-:W-:Y:S05]  /*8600*/  @!P0 NANOSLEEP.SYNCS 0x989680 ;  /* 0x009896800000895d */ /* 0x004fea0003900000 */
[----:B------:R-:W2:Y:S02]  /*8610*/  @!P0 SYNCS.PHASECHK.TRANS64 P0, [R0+URZ], R3 ;  /* 0x00000003000085a7 */ /* 0x000ea400080010ff */
[----:B--2---:R-:W-:Y:S05]  /*8620*/  @!P0 BRA `(.L_x_125) ;  /* 0xfffffffc00f08947 */ /* 0x004fea000383ffff */
[----:B------:R-:W-:Y:S05]  /*8630*/  BRA `(.L_x_126) ;  /* 0xffffffac00c47947 */ /* 0x000fea000383ffff */
.L_x_66:
[----:B--2---:R2:W3:Y:S02]  /*8640*/  SYNCS.PHASECHK.TRANS64.TRYWAIT P0, [R0+URZ+0x50], R3 ;  /* 0x00005003000075a7 */ /* 0x0044e400080011ff */
[----:B---3--:R-:W-:Y:S05]  /*8650*/  @!P0 NANOSLEEP.SYNCS 0x989680 ;  /* 0x009896800000895d */ /* 0x008fea0003900000 */
[----:B------:R-:W3:Y:S02]  /*8660*/  @!P0 SYNCS.PHASECHK.TRANS64 P0, [R0+URZ+0x50], R3 ;  /* 0x00005003000085a7 */ /* 0x000ee400080010ff */
[----:B---3--:R-:W-:Y:S05]  /*8670*/  @!P0 BRA `(.L_x_66) ;  /* 0xfffffffc00f08947 */ /* 0x008fea000383ffff */
[----:B------:R-:W-:Y:S05]  /*8680*/  BRA `(.L_x_127) ;  /* 0xffffffb000c87947 */ /* 0x000fea000383ffff */
.L_x_69:
[----:B------:R-:W-:Y:S07]  /*8690*/  MOV R0, UR7 ;  /* 0x0000000700007c02 */ /* 0x000fee0008000f00 */
.L_x_128:
[----:B--2---:R2:W3:Y:S02]  /*86a0*/  SYNCS.PHASECHK.TRANS64.TRYWAIT P0, [R0+URZ+0x48], R3 ;  /* 0x00004803000075a7 */ /* 0x0044e400080011ff */
[----:B---3--:R-:W-:Y:S05]  /*86b0*/  @!P0 NANOSLEEP.SYNCS 0x989680 ;  /* 0x009896800000895d */ /* 0x008fea0003900000 */
[----:B------:R-:W3:Y:S02]  /*86c0*/  @!P0 SYNCS.PHASECHK.TRANS64 P0, [R0+URZ+0x48], R3 ;  /* 0x00004803000085a7 */ /* 0x000ee400080010ff */
[----:B---3--:R-:W-:Y:S05]  /*86d0*/  @!P0 BRA `(.L_x_128) ;  /* 0xfffffffc00f08947 */ /* 0x008fea000383ffff */
[----:B------:R-:W-:Y:S05]  /*86e0*/  BRA `(.L_x_68) ;  /* 0xffffffb400a87947 */ /* 0x000fea000383ffff */
.L_x_72:
[----:B--2---:R-:W-:Y:S07]  /*86f0*/  MOV R3, UR7 ;  /* 0x0000000700037c02 */ /* 0x004fee0008000f00 */
.L_x_129:
[----:B-1----:R1:W2:Y:S02]  /*8700*/  SYNCS.PHASECHK.TRANS64.TRYWAIT P0, [R3+URZ+0x30], R12 ;  /* 0x0000300c030075a7 */ /* 0x0022a400080011ff */
[----:B--2---:R-:W-:Y:S05]  /*8710*/  @!P0 NANOSLEEP.SYNCS 0x989680 ;  /* 0x009896800000895d */ /* 0x004fea0003900000 */
[----:B------:R-:W2:Y:S02]  /*8720*/  @!P0 SYNCS.PHASECHK.TRANS64 P0, [R3+URZ+0x30], R12 ;  /* 0x0000300c030085a7 */ /* 0x000ea400080010ff */
[----:B--2---:R-:W-:Y:S05]  /*8730*/  @!P0 BRA `(.L_x_129) ;  /* 0xfffffffc00f08947 */ /* 0x004fea000383ffff */
[----:B------:R-:W-:Y:S05]  /*8740*/  BRA `(.L_x_130) ;  /* 0xffffffb800207947 */ /* 0x000fea000383ffff */
.L_x_73:
[----:B------:R-:W-:Y:S07]  /*8750*/  MOV R3, UR7 ;  /* 0x0000000700037c02 */ /* 0x000fee0008000f00 */
.L_x_131:
[----:B-1----:R1:W2:Y:S02]  /*8760*/  SYNCS.PHASECHK.TRANS64.TRYWAIT P0, [R3+URZ+0x38], R12 ;  /* 0x0000380c030075a7 */ /* 0x0022a400080011ff */
[----:B--2---:R-:W-:Y:S05]  /*8770*/  @!P0 NANOSLEEP.SYNCS 0x989680 ;  /* 0x009896800000895d */ /* 0x004fea0003900000 */
[----:B------:R-:W2:Y:S02]  /*8780*/  @!P0 SYNCS.PHASECHK.TRANS64 P0, [R3+URZ+0x38], R12 ;  /* 0x0000380c030085a7 */ /* 0x000ea400080010ff */
[----:B--2---:R-:W-:Y:S05]  /*8790*/  @!P0 BRA `(.L_x_131) ;  /* 0xfffffffc00f08947 */ /* 0x004fea000383ffff */
[----:B------:R-:W-:Y:S05]  /*87a0*/  BRA `(.L_x_132) ;  /* 0xffffffb800a07947 */ /* 0x000fea000383ffff */
.L_x_75:
[----:B------:R-:W-:-:S07]  /*87b0*/  MOV R0, UR7 ;  /* 0x0000000700007c02 */ /* 0x000fce0008000f00 */
.L_x_133:
[----:B-1----:R1:W3:Y:S02]  /*87c0*/  SYNCS.PHASECHK.TRANS64.TRYWAIT P0, [R0+URZ+0x30], R3 ;  /* 0x00003003000075a7 */ /* 0x0022e400080011ff */
[----:B---3--:R-:W-:Y:S05]  /*87d0*/  @!P0 NANOSLEEP.SYNCS 0x989680 ;  /* 0x009896800000895d */ /* 0x008fea0003900000 */
[----:B------:R-:W3:Y:S02]  /*87e0*/  @!P0 SYNCS.PHASECHK.TRANS64 P0, [R0+URZ+0x30], R3 ;  /* 0x00003003000085a7 */ /* 0x000ee400080010ff */
[----:B---3--:R-:W-:Y:S05]  /*87f0*/  @!P0 BRA `(.L_x_133) ;  /* 0xfffffffc00f08947 */ /* 0x008fea000383ffff */
[----:B------:R-:W-:Y:S05]  /*8800*/  BRA `(.L_x_134) ;  /* 0xffffffbc00107947 */ /* 0x000fea000383ffff */
.L_x_77:
[----:B--2---:R2:W4:Y:S02]  /*8810*/  SYNCS.PHASECHK.TRANS64.TRYWAIT P0, [R0+URZ+0x50], R3 ;  /* 0x00005003000075a7 */ /* 0x00452400080011ff */
[----:B----4-:R-:W-:Y:S05]  /*8820*/  @!P0 NANOSLEEP.SYNCS 0x989680 ;  /* 0x009896800000895d */ /* 0x010fea0003900000 */
[----:B------:R-:W4:Y:S02]  /*8830*/  @!P0 SYNCS.PHASECHK.TRANS64 P0, [R0+URZ+0x50], R3 ;  /* 0x00005003000085a7 */ /* 0x000f2400080010ff */
[----:B----4-:R-:W-:Y:S05]  /*8840*/  @!P0 BRA `(.L_x_77) ;  /* 0xfffffffc00f08947 */ /* 0x010fea000383ffff */
[----:B------:R-:W-:Y:S05]  /*8850*/  BRA `(.L_x_135) ;  /* 0xffffffbc00d87947 */ /* 0x000fea000383ffff */
.L_x_88:
[----:B-1----:R1:W3:Y:S02]  /*8860*/  SYNCS.PHASECHK.TRANS64.TRYWAIT P1, [R3+URZ+0x20], R0 ;  /* 0x00002000030075a7 */ /* 0x0022e400080211ff */
[----:B---3--:R-:W-:Y:S05]  /*8870*/  @!P1 NANOSLEEP.SYNCS 0x989680 ;  /* 0x009896800000995d */ /* 0x008fea0003900000 */
[----:B------:R-:W3:Y:S02]  /*8880*/  @!P1 SYNCS.PHASECHK.TRANS64 P1, [R3+URZ+0x20], R0 ;  /* 0x00002000030095a7 */ /* 0x000ee400080210ff */
[----:B---3--:R-:W-:Y:S05]  /*8890*/  @!P1 BRA `(.L_x_88) ;  /* 0xfffffffc00f09947 */ /* 0x008fea000383ffff */
[----:B------:R-:W-:Y:S05]  /*88a0*/  BRA `(.L_x_87) ;  /* 0xffffffc800fc7947 */ /* 0x000fea000383ffff */
.L_x_90:
[----:B-1----:R1:W4:Y:S02]  /*88b0*/  SYNCS.PHASECHK.TRANS64.TRYWAIT P0, [R207+URZ+0x70], R2 ;  /* 0x00007002cf0075a7 */ /* 0x00232400080011ff */
[----:B----4-:R-:W-:Y:S05]  /*88c0*/  @!P0 NANOSLEEP.SYNCS 0x989680 ;  /* 0x009896800000895d */ /* 0x010fea0003900000 */
[----:B------:R-:W4:Y:S02]  /*88d0*/  @!P0 SYNCS.PHASECHK.TRANS64 P0, [R207+URZ+0x70], R2 ;  /* 0x00007002cf0085a7 */ /* 0x000f2400080010ff */
[----:B----4-:R-:W-:Y:S05]  /*88e0*/  @!P0 BRA `(.L_x_90) ;  /* 0xfffffffc00f08947 */ /* 0x010fea000383ffff */
[----:B------:R-:W-:Y:S05]  /*88f0*/  BRA `(.L_x_89) ;  /* 0xffffffcc00587947 */ /* 0x000fea000383ffff */
.L_x_99:
[----:B--2---:R2:W3:Y:S02]  /*8900*/  SYNCS.PHASECHK.TRANS64.TRYWAIT P0, [R210+URZ+0x20], R3 ;  /* 0x00002003d20075a7 */ /* 0x0044e400080011ff */
[----:B---3--:R-:W-:Y:S05]  /*8910*/  @!P0 NANOSLEEP.SYNCS 0x989680 ;  /* 0x009896800000895d */ /* 0x008fea0003900000 */
[----:B------:R-:W3:Y:S02]  /*8920*/  @!P0 SYNCS.PHASECHK.TRANS64 P0, [R210+URZ+0x20], R3 ;  /* 0x00002003d20085a7 */ /* 0x000ee400080010ff */
[----:B---3--:R-:W-:Y:S05]  /*8930*/  @!P0 BRA `(.L_x_99) ;  /* 0xfffffffc00f08947 */ /* 0x008fea000383ffff */
[----:B------:R-:W-:Y:S05]  /*8940*/  BRA `(.L_x_98) ;  /* 0xffffffe000647947 */ /* 0x000fea000383ffff */
        .weak           $__internal_0_$__cuda_sm10x_tcgen05_guardrail_trap_col_being_dealloced_not_returned_by_alloc
        .type           $__internal_0_$__cuda_sm10x_tcgen05_guardrail_trap_col_being_dealloced_not_returned_by_alloc,@function
        .size           $__internal_0_$__cuda_sm10x_tcgen05_guardrail_trap_col_being_dealloced_not_returned_by_alloc,($__internal_1_$__cuda_sm10x_tcgen05_guardrail_trap_phase_invalid_during_alloc - $__internal_0_$__cuda_sm10x_tcgen05_guardrail_trap_col_being_dealloced_not_returned_by_alloc)
$__internal_0_$__cuda_sm10x_tcgen05_guardrail_trap_col_being_dealloced_not_returned_by_alloc:
[----:B------:R-:W-:Y:S05]  /*8950*/  BPT.TRAP 0x1 ;  /* 0x000000040000795c */ /* 0x000fea0000300000 */
[----:B------:R-:W-:-:S04]  /*8960*/  HFMA2 R3, -RZ, RZ, 0, 0 ;  /* 0x00000000ff037431 */ /* 0x000fc800000001ff */
[----:B------:R-:W-:Y:S05]  /*8970*/  RET.REL.NODEC R2 `(_ZN7cutlass13device_kernelINS_4gemm6kernel13GemmUniversalIN4cute5tupleIJiiiiEEENS1_10collective13CollectiveMmaINS1_35MainloopSm100TmaUmmaWarpSpecializedILi2ELi2ELi4ENS5_IJNS4_1CILi1EEESB_SB_EEEEENS5_IJNSA_ILi128EEESE_SE_EEENS_12float_e5m2_tENS5_IJlSB_lEEESG_SH_NS4_8TiledMMAINS4_8MMA_AtomIJNS4_10MMA_TraitsINS4_19SM100_MMA_F8F6F4_SSEJSG_SG_fSE_SE_NS4_17integral_constantINS4_4UMMA5MajorELSO_0EEESP_NSM_INSN_7ScaleInELSQ_0EEESR_EEEEEENS4_6LayoutISC_NS5_IJNSA_ILi0EEESV_SV_EEEEENS5_IJNS4_10UnderscoreESY_SY_EEEEENS4_13SM90_TMA_LOADENS4_14ComposedLayoutINS4_7SwizzleILi3ELi4ELi3EEENS4_18smem_ptr_flag_bitsILi8EEENSU_INS5_IJNSA_ILi8EEESE_EEENS5_IJSE_SB_EEEEEEEvNS4_8identityES11_S1B_vS1C_EENS_8epilogue10collective18CollectiveEpilogueINS1E_23Sm100TmaWarpSpecializedILi2ELi2ELi64ELb0ELb0EEEJSF_NS5_IJNSU_ISE_SB_EENSU_INSA_ILi64EEESB_EEEEESG_SH_SG_SH_NS1E_6fusion15FusionCallbacksIS1I_NS1N_17LinearCombinationISG_fSG_fLNS_15FloatRoundStyleE2EEESF_S1M_JEEENS4_5SM1004TMEM4LOAD26SM100_TMEM_LOAD_32dp32b64xES11_NS12_INS13_ILi2ELi4ELi3EEES16_NSU_INS5_IJS17_S1K_EEENS5_IJS1K_SB_EEEEEEENS4_39AutoVectorizingCopyWithAssumedAlignmentILi128EEENS4_14SM90_TMA_STOREES21_S23_S23_EEEvvEEEEvNT_6ParamsE) ;  /* 0xffffff7402a07950 */ /* 0x000fea0003c3ffff */
        .weak           $__internal_1_$__cuda_sm10x_tcgen05_guardrail_trap_phase_invalid_during_alloc
        .type           $__internal_1_$__cuda_sm10x_tcgen05_guardrail_trap_phase_invalid_during_alloc,@function
        .size           $__internal_1_$__cuda_sm10x_tcgen05_guardrail_trap_phase_invalid_during_alloc,($__internal_2_$__cuda_sm10x_tcgen05_guardrail_trap_unallocated_columns_being_dealloced - $__internal_1_$__cuda_sm10x_tcgen05_guardrail_trap_phase_invalid_during_alloc)
$__internal_1_$__cuda_sm10x_tcgen05_guardrail_trap_phase_invalid_during_alloc:
[----:B------:R-:W-:Y:S05]  /*8980*/  BPT.TRAP 0x1 ;  /* 0x000000040000795c */ /* 0x000fea0000300000 */
[----:B------:R-:W-:-:S04]  /*8990*/  MOV R3, 0x0 ;  /* 0x0000000000037802 */ /* 0x000fc80000000f00 */
[----:B------:R-:W-:Y:S05]  /*89a0*/  RET.REL.NODEC R2 `(_ZN7cutlass13device_kernelINS_4gemm6kernel13GemmUniversalIN4cute5tupleIJiiiiEEENS1_10collective13CollectiveMmaINS1_35MainloopSm100TmaUmmaWarpSpecializedILi2ELi2ELi4ENS5_IJNS4_1CILi1EEESB_SB_EEEEENS5_IJNSA_ILi128EEESE_SE_EEENS_12float_e5m2_tENS5_IJlSB_lEEESG_SH_NS4_8TiledMMAINS4_8MMA_AtomIJNS4_10MMA_TraitsINS4_19SM100_MMA_F8F6F4_SSEJSG_SG_fSE_SE_NS4_17integral_constantINS4_4UMMA5MajorELSO_0EEESP_NSM_INSN_7ScaleInELSQ_0EEESR_EEEEEENS4_6LayoutISC_NS5_IJNSA_ILi0EEESV_SV_EEEEENS5_IJNS4_10UnderscoreESY_SY_EEEEENS4_13SM90_TMA_LOADENS4_14ComposedLayoutINS4_7SwizzleILi3ELi4ELi3EEENS4_18smem_ptr_flag_bitsILi8EEENSU_INS5_IJNSA_ILi8EEESE_EEENS5_IJSE_SB_EEEEEEEvNS4_8identityES11_S1B_vS1C_EENS_8epilogue10collective18CollectiveEpilogueINS1E_23Sm100TmaWarpSpecializedILi2ELi2ELi64ELb0ELb0EEEJSF_NS5_IJNSU_ISE_SB_EENSU_INSA_ILi64EEESB_EEEEESG_SH_SG_SH_NS1E_6fusion15FusionCallbacksIS1I_NS1N_17LinearCombinationISG_fSG_fLNS_15FloatRoundStyleE2EEESF_S1M_JEEENS4_5SM1004TMEM4LOAD26SM100_TMEM_LOAD_32dp32b64xES11_NS12_INS13_ILi2ELi4ELi3EEES16_NSU_INS5_IJS17_S1K_EEENS5_IJS1K_SB_EEEEEEENS4_39AutoVectorizingCopyWithAssumedAlignmentILi128EEENS4_14SM90_TMA_STOREES21_S23_S23_EEEvvEEEEvNT_6ParamsE) ;  /* 0xffffff7402947950 */ /* 0x000fea0003c3ffff */
        .weak           $__internal_2_$__cuda_sm10x_tcgen05_guardrail_trap_unallocated_columns_being_dealloced
        .type           $__internal_2_$__cuda_sm10x_tcgen05_guardrail_trap_unallocated_columns_being_dealloced,@function
        .size           $__internal_2_$__cuda_sm10x_tcgen05_guardrail_trap_unallocated_columns_being_dealloced,(.L_x_137 - $__internal_2_$__cuda_sm10x_tcgen05_guardrail_trap_unallocated_columns_being_dealloced)
$__internal_2_$__cuda_sm10x_tcgen05_guardrail_trap_unallocated_columns_being_dealloced:
[----:B------:R-:W-:Y:S05]  /*89b0*/  BPT.TRAP 0x1 ;  /* 0x000000040000795c */ /* 0x000fea0000300000 */
[----:B------:R-:W-:-:S04]  /*89c0*/  HFMA2 R3, -RZ, RZ, 0, 0 ;  /* 0x00000000ff037431 */ /* 0x000fc800000001ff */
[----:B------:R-:W-:Y:S05]  /*89d0*/  RET.REL.NODEC R2 `(_ZN7cutlass13device_kernelINS_4gemm6kernel13GemmUniversalIN4cute5tupleIJiiiiEEENS1_10collective13CollectiveMmaINS1_35MainloopSm100TmaUmmaWarpSpecializedILi2ELi2ELi4ENS5_IJNS4_1CILi1EEESB_SB_EEEEENS5_IJNSA_ILi128EEESE_SE_EEENS_12float_e5m2_tENS5_IJlSB_lEEESG_SH_NS4_8TiledMMAINS4_8MMA_AtomIJNS4_10MMA_TraitsINS4_19SM100_MMA_F8F6F4_SSEJSG_SG_fSE_SE_NS4_17integral_constantINS4_4UMMA5MajorELSO_0EEESP_NSM_INSN_7ScaleInELSQ_0EEESR_EEEEEENS4_6LayoutISC_NS5_IJNSA_ILi0EEESV_SV_EEEEENS5_IJNS4_10UnderscoreESY_SY_EEEEENS4_13SM90_TMA_LOADENS4_14ComposedLayoutINS4_7SwizzleILi3ELi4ELi3EEENS4_18smem_ptr_flag_bitsILi8EEENSU_INS5_IJNSA_ILi8EEESE_EEENS5_IJSE_SB_EEEEEEEvNS4_8identityES11_S1B_vS1C_EENS_8epilogue10collective18CollectiveEpilogueINS1E_23Sm100TmaWarpSpecializedILi2ELi2ELi64ELb0ELb0EEEJSF_NS5_IJNSU_ISE_SB_EENSU_INSA_ILi64EEESB_EEEEESG_SH_SG_SH_NS1E_6fusion15FusionCallbacksIS1I_NS1N_17LinearCombinationISG_fSG_fLNS_15FloatRoundStyleE2EEESF_S1M_JEEENS4_5SM1004TMEM4LOAD26SM100_TMEM_LOAD_32dp32b64xES11_NS12_INS13_ILi2ELi4ELi3EEES16_NSU_INS5_IJS17_S1K_EEENS5_IJS1K_SB_EEEEEEENS4_39AutoVectorizingCopyWithAssumedAlignmentILi128EEENS4_14SM90_TMA_STOREES21_S23_S23_EEEvvEEEEvNT_6ParamsE) ;  /* 0xffffff7402887950 */ /* 0x000fea0003c3ffff */
.L_x_136:
[----:B------:R-:W-:-:S00]  /*89e0*/  BRA `(.L_x_136) ;  /* 0xfffffffc00fc7947 */ /* 0x000fc0000383ffff */
[----:B------:R-:W-:-:S00]  /*89f0*/  NOP ;  /* 0x0000000000007918 */ /* 0x000fc00000000000 */
        /* <DEDUP_REMOVED lines=8> */
.L_x_137:


//--------------------- .nv.global.init           --------------------------
	.section	.nv.global.init,"aw",@progbits
.nv.global.init:
	.type		$str$27,@object
	.size		$str$27,($str$28 - $str$27)
$str$27:
        /*0000*/ 	.byte	0x28, 0x61, 0x64, 0x64, 0x72, 0x65, 0x73, 0x73, 0x20, 0x26, 0x20, 0x6d, 0x61, 0x73, 0x6b, 0x29
        /*0010*/ 	.byte	0x20, 0x3d, 0x3d, 0x20, 0x30, 0x00
	.type		$str$28,@object
	.size		$str$28,($str$26 - $str$28)
$str$28:
        /*0016*/ 	.byte	0x2f, 0x74, 0x6d, 0x70, 0x2f, 0x63, 0x75, 0x74, 0x6c, 0x61, 0x73, 0x73, 0x5f, 0x73, 0x77, 0x65
        /*0026*/ 	.byte	0x65, 0x70, 0x5f, 0x73, 0x72, 0x63, 0x2f, 0x69, 0x6e, 0x63, 0x6c, 0x75, 0x64, 0x65, 0x2f, 0x63
        /*0036*/ 	.byte	0x75, 0x74, 0x65, 0x2f, 0x70, 0x6f, 0x69, 0x6e, 0x74, 0x65, 0x72, 0x5f, 0x66, 0x6c, 0x61, 0x67
        /*0046*/ 	.byte	0x67, 0x65, 0x64, 0x2e, 0x68, 0x70, 0x70, 0x00
	.type		$str$26,@object
	.size		$str$26,($str$25 - $str$26)
$str$26:
        /*004e*/ 	.byte	0x2f, 0x74, 0x6d, 0x70, 0x2f, 0x63, 0x75, 0x74, 0x6c, 0x61, 0x73, 0x73, 0x5f, 0x73, 0x77, 0x65
        /*005e*/ 	.byte	0x65, 0x70, 0x5f, 0x73, 0x72, 0x63, 0x2f, 0x69, 0x6e, 0x63, 0x6c, 0x75, 0x64, 0x65, 0x2f, 0x63
        /*006e*/ 	.byte	0x75, 0x74, 0x65, 0x2f, 0x61, 0x74, 0x6f, 0x6d, 0x2f, 0x63, 0x6f, 0x70, 0x79, 0x5f, 0x74, 0x72
        /*007e*/ 	.byte	0x61, 0x69, 0x74, 0x73, 0x5f, 0x73, 0x6d, 0x31, 0x30, 0x30, 0x2e, 0x68, 0x70, 0x70, 0x00
	.type		$str$25,@object
	.size		$str$25,(__unnamed_1 - $str$25)
$str$25:
        /*008d*/ 	.byte	0x28, 0x28, 0x75, 0x69, 0x6e, 0x74, 0x33, 0x32, 0x5f, 0x74, 0x28, 0x74, 0x68, 0x72, 0x65, 0x61
        /*009d*/ 	.byte	0x64, 0x49, 0x64, 0x78, 0x2e, 0x78, 0x29, 0x20, 0x2f, 0x20, 0x33, 0x32, 0x29, 0x20, 0x25, 0x20
        /*00ad*/ 	.byte	0x34, 0x29, 0x20, 0x3d, 0x3d, 0x20, 0x28, 0x28, 0x28, 0x74, 0x6d, 0x65, 0x6d, 0x5f, 0x61, 0x64
        /*00bd*/ 	.byte	0x64, 0x72, 0x20, 0x3e, 0x3e, 0x20, 0x31, 0x36, 0x29, 0x20, 0x2f, 0x20, 0x33, 0x32, 0x29, 0x20
        /*00cd*/ 	.byte	0x25, 0x20, 0x34, 0x29, 0x00
	.type		__unnamed_1,@object
	.size		__unnamed_1,(__unnamed_2 - __unnamed_1)
__unnamed_1:
        /*00d2*/ 	.byte	0x61, 0x75, 0x74, 0x6f, 0x20, 0x63, 0x75, 0x74, 0x65, 0x3a, 0x3a, 0x61, 0x73, 0x5f, 0x70, 0x6f
        /* <DEDUP_REMOVED lines=24> */
        /*0262*/ 	.byte	0x43, 0x3c, 0x38, 0x31, 0x39, 0x32, 0x3e, 0x3e, 0x3e, 0x3e, 0x5d, 0x00
	.type		__unnamed_2,@object
	.size		__unnamed_2,(.L_2 - __unnamed_2)
__unnamed_2:
        /* <DEDUP_REMOVED lines=42> */
        /*050e*/ 	.byte	0x3e, 0x3e, 0x3e, 0x3e, 0x5d, 0x00
.L_2:


//--------------------- .nv.shared._ZN7cutlass13device_kernelINS_4gemm6kernel13GemmUniversalIN4cute5tupleIJiiiiEEENS1_10collective13CollectiveMmaINS1_35MainloopSm100TmaUmmaWarpSpecializedILi2ELi2ELi4ENS5_IJNS4_1CILi1EEESB_SB_EEEEENS5_IJNSA_ILi128EEESE_SE_EEENS_12float_e5m2_tENS5_IJlSB_lEEESG_SH_NS4_8TiledMMAINS4_8MMA_AtomIJNS4_10MMA_TraitsINS4_19SM100_MMA_F8F6F4_SSEJSG_SG_fSE_SE_NS4_17integral_constantINS4_4UMMA5MajorELSO_0EEESP_NSM_INSN_7ScaleInELSQ_0EEESR_EEEEEENS4_6LayoutISC_NS5_IJNSA_ILi0EEESV_SV_EEEEENS5_IJNS4_10UnderscoreESY_SY_EEEEENS4_13SM90_TMA_LOADENS4_14ComposedLayoutINS4_7SwizzleILi3ELi4ELi3EEENS4_18smem_ptr_flag_bitsILi8EEENSU_INS5_IJNSA_ILi8EEESE_EEENS5_IJSE_SB_EEEEEEEvNS4_8identityES11_S1B_vS1C_EENS_8epilogue10collective18CollectiveEpilogueINS1E_23Sm100TmaWarpSpecializedILi2ELi2ELi64ELb0ELb0EEEJSF_NS5_IJNSU_ISE_SB_EENSU_INSA_ILi64EEESB_EEEEESG_SH_SG_SH_NS1E_6fusion15FusionCallbacksIS1I_NS1N_17LinearCombinationISG_fSG_fLNS_15FloatRoundStyleE2EEESF_S1M_JEEENS4_5SM1004TMEM4LOAD26SM100_TMEM_LOAD_32dp32b64xES11_NS12_INS13_ILi2ELi4ELi3EEES16_NSU_INS5_IJS17_S1K_EEENS5_IJS1K_SB_EEEEEEENS4_39AutoVectorizingCopyWithAssumedAlignmentILi128EEENS4_14SM90_TMA_STOREES21_S23_S23_EEEvvEEEEvNT_6ParamsE --------------------------
	.section	.nv.shared._ZN7cutlass13device_kernelINS_4gemm6kernel13GemmUniversalIN4cute5tupleIJiiiiEEENS1_10collective13CollectiveMmaINS1_35MainloopSm100TmaUmmaWarpSpecializedILi2ELi2ELi4ENS5_IJNS4_1CILi1EEESB_SB_EEEEENS5_IJNSA_ILi128EEESE_SE_EEENS_12float_e5m2_tENS5_IJlSB_lEEESG_SH_NS4_8TiledMMAINS4_8MMA_AtomIJNS4_10MMA_TraitsINS4_19SM100_MMA_F8F6F4_SSEJSG_SG_fSE_SE_NS4_17integral_constantINS4_4UMMA5MajorELSO_0EEESP_NSM_INSN_7ScaleInELSQ_0EEESR_EEEEEENS4_6LayoutISC_NS5_IJNSA_ILi0EEESV_SV_EEEEENS5_IJNS4_10UnderscoreESY_SY_EEEEENS4_13SM90_TMA_LOADENS4_14ComposedLayoutINS4_7SwizzleILi3ELi4ELi3EEENS4_18smem_ptr_flag_bitsILi8EEENSU_INS5_IJNSA_ILi8EEESE_EEENS5_IJSE_SB_EEEEEEEvNS4_8identityES11_S1B_vS1C_EENS_8epilogue10collective18CollectiveEpilogueINS1E_23Sm100TmaWarpSpecializedILi2ELi2ELi64ELb0ELb0EEEJSF_NS5_IJNSU_ISE_SB_EENSU_INSA_ILi64EEESB_EEEEESG_SH_SG_SH_NS1E_6fusion15FusionCallbacksIS1I_NS1N_17LinearCombinationISG_fSG_fLNS_15FloatRoundStyleE2EEESF_S1M_JEEENS4_5SM1004TMEM4LOAD26SM100_TMEM_LOAD_32dp32b64xES11_NS12_INS13_ILi2ELi4ELi3EEES16_NSU_INS5_IJS17_S1K_EEENS5_IJS1K_SB_EEEEEEENS4_39AutoVectorizingCopyWithAssumedAlignmentILi128EEENS4_14SM90_TMA_STOREES21_S23_S23_EEEvvEEEEvNT_6ParamsE,"aw",@nobits
	.sectionflags	@""
	.align	16
	.zero		1024


//--------------------- .nv.shared.reserved.0     --------------------------
	.section	.nv.shared.reserved.0,"aw",@nobits
	.weak		__nv_reservedSMEM_offset_0_alias
	.size		__nv_reservedSMEM_offset_0_alias, 0, 64
	.other		__nv_reservedSMEM_offset_0_alias,@"STO_CUDA_RESERVED_SHARED STV_DEFAULT"
__nv_reservedSMEM_offset_0_alias:
	.zero		0
.nv.shared.reserved.0:
	.zero		64
	.weak		__nv_reservedSMEM_tcgen05_partition
	.type		__nv_reservedSMEM_tcgen05_partition,@object
	.size		__nv_reservedSMEM_tcgen05_partition,(.L_0 - __nv_reservedSMEM_tcgen05_partition)
__nv_reservedSMEM_tcgen05_partition:
	.zero		32
.L_0:


//--------------------- .nv.global                --------------------------
	.section	.nv.global,"aw",@nobits
.nv.global:
	.type		_ZN40_INTERNAL_b35dc08a_4_k_cu_4538e247_162064cute1_E,@object
	.size		_ZN40_INTERNAL_b35dc08a_4_k_cu_4538e247_162064cute1_E,(_ZN40_INTERNAL_b35dc08a_4_k_cu_4538e247_162064cuda3std3__45__cpo6cbeginE - _ZN40_INTERNAL_b35dc08a_4_k_cu_4538e247_162064cute1_E)
_ZN40_INTERNAL_b35dc08a_4_k_cu_4538e247_162064cute1_E:
	.zero		1
	.type		_ZN40_INTERNAL_b35dc08a_4_k_cu_4538e247_162064cuda3std3__45__cpo6cbeginE,@object
	.size		_ZN40_INTERNAL_b35dc08a_4_k_cu_4538e247_162064cuda3std3__45__cpo6cbeginE,(_ZN40_INTERNAL_b35dc08a_4_k_cu_4538e247_162064cuda3std3__48in_placeE - _ZN40_INTERNAL_b35dc08a_4_k_cu_4538e247_162064cuda3std3__45__cpo6cbeginE)
_ZN40_INTERNAL_b35dc08a_4_k_cu_4538e247_162064cuda3std3__45__cpo6cbeginE:
	.zero		1
	.type		_ZN40_INTERNAL_b35dc08a_4_k_cu_4538e247_162064cuda3std3__48in_placeE,@object
	.size		_ZN40_INTERNAL_b35dc08a_4_k_cu_4538e247_162064cuda3std3__48in_placeE,(_ZN40_INTERNAL_b35dc08a_4_k_cu_4538e247_162064cuda3std6ranges3__45__cpo9iter_moveE - _ZN40_INTERNAL_b35dc08a_4_k_cu_4538e247_162064cuda3std3__48in_placeE)
_ZN40_INTERNAL_b35dc08a_4_k_cu_4538e247_162064cuda3std3__48in_placeE:
	.zero		1
	.type		_ZN40_INTERNAL_b35dc08a_4_k_cu_4538e247_162064cuda3std6ranges3__45__cpo9iter_moveE,@object
	.size		_ZN40_INTERNAL_b35dc08a_4_k_cu_4538e247_162064cuda3std6ranges3__45__cpo9iter_moveE,(_ZN40_INTERNAL_b35dc08a_4_k_cu_4538e247_162064cuda3std3__45__cpo5beginE - _ZN40_INTERNAL_b35dc08a_4_k_cu_4538e247_162064cuda3std6ranges3__45__cpo9iter_moveE)
_ZN40_INTERNAL_b35dc08a_4_k_cu_4538e247_162064cuda3std6ranges3__45__cpo9iter_moveE:
	.zero		1
	.type		_ZN40_INTERNAL_b35dc08a_4_k_cu_4538e247_162064cuda3std3__45__cpo5beginE,@object
	.size		_ZN40_INTERNAL_b35dc08a_4_k_cu_4538e247_162064cuda3std3__45__cpo5beginE,(_ZN40_INTERNAL_b35dc08a_4_k_cu_4538e247_162064cuda3std3__442_GLOBAL__N__b35dc08a_4_k_cu_4538e247_162066ignoreE - _ZN40_INTERNAL_b35dc08a_4_k_cu_4538e247_162064cuda3std3__45__cpo5beginE)
_ZN40_INTERNAL_b35dc08a_4_k_cu_4538e247_162064cuda3std3__45__cpo5beginE:
	.zero		1
	.type		_ZN40_INTERNAL_b35dc08a_4_k_cu_4538e247_162064cuda3std3__442_GLOBAL__N__b35dc08a_4_k_cu_4538e247_162066ignoreE,@object
	.size		_ZN40_INTERNAL_b35dc08a_4_k_cu_4538e247_162064cuda3std3__442_GLOBAL__N__b35dc08a_4_k_cu_4538e247_162066ignoreE,(_ZN40_INTERNAL_b35dc08a_4_k_cu_4538e247_162064cute7productE - _ZN40_INTERNAL_b35dc08a_4_k_cu_4538e247_162064cuda3std3__442_GLOBAL__N__b35dc08a_4_k_cu_4538e247_162066ignoreE)
_ZN40_INTERNAL_b35dc08a_4_k_cu_4538e247_162064cuda3std3__442_GLOBAL__N__b35dc08a_4_k_cu_4538e247_162066ignoreE:
	.zero		1
	.type		_ZN40_INTERNAL_b35dc08a_4_k_cu_4538e247_162064cute7productE,@object
	.size		_ZN40_INTERNAL_b35dc08a_4_k_cu_4538e247_162064cute7productE,(_ZN40_INTERNAL_b35dc08a_4_k_cu_4538e247_162064cuda3std3__45__cpo3endE - _ZN40_INTERNAL_b35dc08a_4_k_cu_4538e247_162064cute7productE)
_ZN40_INTERNAL_b35dc08a_4_k_cu_4538e247_162064cute7productE:
	.zero		1
	.type		_ZN40_INTERNAL_b35dc08a_4_k_cu_4538e247_162064cuda3std3__45__cpo3endE,@object
	.size		_ZN40_INTERNAL_b35dc08a_4_k_cu_4538e247_162064cuda3std3__45__cpo3endE,(_ZN40_INTERNAL_b35dc08a_4_k_cu_4538e247_162064cuda3std3__419piecewise_constructE - _ZN40_INTERNAL_b35dc08a_4_k_cu_4538e247_162064cuda3std3__45__cpo3endE)
_ZN40_INTERNAL_b35dc08a_4_k_cu_4538e247_162064cuda3std3__45__cpo3endE:
	.zero		1
	.type		_ZN40_INTERNAL_b35dc08a_4_k_cu_4538e247_162064cuda3std3__419piecewise_constructE,@object
	.size		_ZN40_INTERNAL_b35dc08a_4_k_cu_4538e247_162064cuda3std3__419piecewise_constructE,(_ZN40_INTERNAL_b35dc08a_4_k_cu_4538e247_162064cuda3std3__45__cpo4cendE - _ZN40_INTERNAL_b35dc08a_4_k_cu_4538e247_162064cuda3std3__419piecewise_constructE)
_ZN40_INTERNAL_b35dc08a_4_k_cu_4538e247_162064cuda3std3__419piecewise_constructE:
	.zero		1
	.type		_ZN40_INTERNAL_b35dc08a_4_k_cu_4538e247_162064cuda3std3__45__cpo4cendE,@object
	.size		_ZN40_INTERNAL_b35dc08a_4_k_cu_4538e247_162064cuda3std3__45__cpo4cendE,(_ZN40_INTERNAL_b35dc08a_4_k_cu_4538e247_162064cuda3std6ranges3__45__cpo4swapE - _ZN40_INTERNAL_b35dc08a_4_k_cu_4538e247_162064cuda3std3__45__cpo4cendE)
_ZN40_INTERNAL_b35dc08a_4_k_cu_4538e247_162064cuda3std3__45__cpo4cendE:
	.zero		1
	.type		_ZN40_INTERNAL_b35dc08a_4_k_cu_4538e247_162064cuda3std6ranges3__45__cpo4swapE,@object
	.size		_ZN40_INTERNAL_b35dc08a_4_k_cu_4538e247_162064cuda3std6ranges3__45__cpo4swapE,(.L_10 - _ZN40_INTERNAL_b35dc08a_4_k_cu_4538e247_162064cuda3std6ranges3__45__cpo4swapE)
_ZN40_INTERNAL_b35dc08a_4_k_cu_4538e247_162064cuda3std6ranges3__45__cpo4swapE:
	.zero		1
.L_10:


//--------------------- .nv.constant0._ZN7cutlass13device_kernelINS_4gemm6kernel13GemmUniversalIN4cute5tupleIJiiiiEEENS1_10collective13CollectiveMmaINS1_35MainloopSm100TmaUmmaWarpSpecializedILi2ELi2ELi4ENS5_IJNS4_1CILi1EEESB_SB_EEEEENS5_IJNSA_ILi128EEESE_SE_EEENS_12float_e5m2_tENS5_IJlSB_lEEESG_SH_NS4_8TiledMMAINS4_8MMA_AtomIJNS4_10MMA_TraitsINS4_19SM100_MMA_F8F6F4_SSEJSG_SG_fSE_SE_NS4_17integral_constantINS4_4UMMA5MajorELSO_0EEESP_NSM_INSN_7ScaleInELSQ_0EEESR_EEEEEENS4_6LayoutISC_NS5_IJNSA_ILi0EEESV_SV_EEEEENS5_IJNS4_10UnderscoreESY_SY_EEEEENS4_13SM90_TMA_LOADENS4_14ComposedLayoutINS4_7SwizzleILi3ELi4ELi3EEENS4_18smem_ptr_flag_bitsILi8EEENSU_INS5_IJNSA_ILi8EEESE_EEENS5_IJSE_SB_EEEEEEEvNS4_8identityES11_S1B_vS1C_EENS_8epilogue10collective18CollectiveEpilogueINS1E_23Sm100TmaWarpSpecializedILi2ELi2ELi64ELb0ELb0EEEJSF_NS5_IJNSU_ISE_SB_EENSU_INSA_ILi64EEESB_EEEEESG_SH_SG_SH_NS1E_6fusion15FusionCallbacksIS1I_NS1N_17LinearCombinationISG_fSG_fLNS_15FloatRoundStyleE2EEESF_S1M_JEEENS4_5SM1004TMEM4LOAD26SM100_TMEM_LOAD_32dp32b64xES11_NS12_INS13_ILi2ELi4ELi3EEES16_NSU_INS5_IJS17_S1K_EEENS5_IJS1K_SB_EEEEEEENS4_39AutoVectorizingCopyWithAssumedAlignmentILi128EEENS4_14SM90_TMA_STOREES21_S23_S23_EEEvvEEEEvNT_6ParamsE --------------------------
	.section	.nv.constant0._ZN7cutlass13device_kernelINS_4gemm6kernel13GemmUniversalIN4cute5tupleIJiiiiEEENS1_10collective13CollectiveMmaINS1_35MainloopSm100TmaUmmaWarpSpecializedILi2ELi2ELi4ENS5_IJNS4_1CILi1EEESB_SB_EEEEENS5_IJNSA_ILi128EEESE_SE_EEENS_12float_e5m2_tENS5_IJlSB_lEEESG_SH_NS4_8TiledMMAINS4_8MMA_AtomIJNS4_10MMA_TraitsINS4_19SM100_MMA_F8F6F4_SSEJSG_SG_fSE_SE_NS4_17integral_constantINS4_4UMMA5MajorELSO_0EEESP_NSM_INSN_7ScaleInELSQ_0EEESR_EEEEEENS4_6LayoutISC_NS5_IJNSA_ILi0EEESV_SV_EEEEENS5_IJNS4_10UnderscoreESY_SY_EEEEENS4_13SM90_TMA_LOADENS4_14ComposedLayoutINS4_7SwizzleILi3ELi4ELi3EEENS4_18smem_ptr_flag_bitsILi8EEENSU_INS5_IJNSA_ILi8EEESE_EEENS5_IJSE_SB_EEEEEEEvNS4_8identityES11_S1B_vS1C_EENS_8epilogue10collective18CollectiveEpilogueINS1E_23Sm100TmaWarpSpecializedILi2ELi2ELi64ELb0ELb0EEEJSF_NS5_IJNSU_ISE_SB_EENSU_INSA_ILi64EEESB_EEEEESG_SH_SG_SH_NS1E_6fusion15FusionCallbacksIS1I_NS1N_17LinearCombinationISG_fSG_fLNS_15FloatRoundStyleE2EEESF_S1M_JEEENS4_5SM1004TMEM4LOAD26SM100_TMEM_LOAD_32dp32b64xES11_NS12_INS13_ILi2ELi4ELi3EEES16_NSU_INS5_IJS17_S1K_EEENS5_IJS1K_SB_EEEEEEENS4_39AutoVectorizingCopyWithAssumedAlignmentILi128EEENS4_14SM90_TMA_STOREES21_S23_S23_EEEvvEEEEvNT_6ParamsE,"a",@progbits
	.sectionflags	@""
	.align	4
.nv.constant0._ZN7cutlass13device_kernelINS_4gemm6kernel13GemmUniversalIN4cute5tupleIJiiiiEEENS1_10collective13CollectiveMmaINS1_35MainloopSm100TmaUmmaWarpSpecializedILi2ELi2ELi4ENS5_IJNS4_1CILi1EEESB_SB_EEEEENS5_IJNSA_ILi128EEESE_SE_EEENS_12float_e5m2_tENS5_IJlSB_lEEESG_SH_NS4_8TiledMMAINS4_8MMA_AtomIJNS4_10MMA_TraitsINS4_19SM100_MMA_F8F6F4_SSEJSG_SG_fSE_SE_NS4_17integral_constantINS4_4UMMA5MajorELSO_0EEESP_NSM_INSN_7ScaleInELSQ_0EEESR_EEEEEENS4_6LayoutISC_NS5_IJNSA_ILi0EEESV_SV_EEEEENS5_IJNS4_10UnderscoreESY_SY_EEEEENS4_13SM90_TMA_LOADENS4_14ComposedLayoutINS4_7SwizzleILi3ELi4ELi3EEENS4_18smem_ptr_flag_bitsILi8EEENSU_INS5_IJNSA_ILi8EEESE_EEENS5_IJSE_SB_EEEEEEEvNS4_8identityES11_S1B_vS1C_EENS_8epilogue10collective18CollectiveEpilogueINS1E_23Sm100TmaWarpSpecializedILi2ELi2ELi64ELb0ELb0EEEJSF_NS5_IJNSU_ISE_SB_EENSU_INSA_ILi64EEESB_EEEEESG_SH_SG_SH_NS1E_6fusion15FusionCallbacksIS1I_NS1N_17LinearCombinationISG_fSG_fLNS_15FloatRoundStyleE2EEESF_S1M_JEEENS4_5SM1004TMEM4LOAD26SM100_TMEM_LOAD_32dp32b64xES11_NS12_INS13_ILi2ELi4ELi3EEES16_NSU_INS5_IJS17_S1K_EEENS5_IJS1K_SB_EEEEEEENS4_39AutoVectorizingCopyWithAssumedAlignmentILi128EEENS4_14SM90_TMA_STOREES21_S23_S23_EEEvvEEEEvNT_6ParamsE:
	.zero		2944


//--------------------- SYMBOLS --------------------------

	.type		.nv.reservedSmem.offset0,@object
	.size		.nv.reservedSmem.offset0,0x4
	.type		.nv.reservedSmem.cap,@object
	.size		.nv.reservedSmem.cap,0x4
	.type		__assertfail,@function
